def attn_fwd(
    Q,
    K,
    V,
    Out,
    Lse,
    sm_scale,
    stride_qz,
    stride_qh,
    stride_qm,
    stride_qk,
    stride_kz,
    stride_kh,
    stride_kn,
    stride_kk,
    stride_vz,
    stride_vh,
    stride_vn,
    stride_vk,
    stride_oz,
    stride_oh,
    stride_om,
    stride_ok,
    seqlen_q,
    seqlen_k,
    BLOCK_M: tl.constexpr,
    BLOCK_N: tl.constexpr,
    HEAD_DIM: tl.constexpr,
    CAUSAL: tl.constexpr,
):
    start_m = tl.program_id(0)
    off_hz = tl.program_id(1)
    q_off = off_hz * stride_qh
    k_off = off_hz * stride_kh
    v_off = off_hz * stride_vh
    offs_m = start_m * BLOCK_M + tl.arange(0, BLOCK_M)
    offs_d = tl.arange(0, HEAD_DIM)
    offs_n = tl.arange(0, BLOCK_N)
    q_ptrs = Q + q_off + offs_m[:, None] * stride_qm + offs_d[None, :] * stride_qk
    k_ptrs = K + k_off + offs_d[:, None] * stride_kk + offs_n[None, :] * stride_kn
    v_ptrs = V + v_off + offs_n[:, None] * stride_vn + offs_d[None, :] * stride_vk
    m_i = tl.full([BLOCK_M], float("-inf"), dtype=tl.float32)
    l_i = tl.zeros([BLOCK_M], dtype=tl.float32) + 1.0
    acc = tl.zeros([BLOCK_M, HEAD_DIM], dtype=tl.float32)
    q = tl.load(q_ptrs)
    acc, l_i, m_i = _attn_fwd_inner(
        acc,
        l_i,
        m_i,
        q,
        k_ptrs,
        v_ptrs,
        sm_scale,
        stride_kn,
        stride_vn,
        start_m,
        seqlen_k,
        BLOCK_M,
        BLOCK_N,
        HEAD_DIM,
        CAUSAL,
    )
    acc = acc / l_i[:, None]
    lse = m_i + tl.math.log2(l_i) / 1.4426950408889634
    o_ptrs = (
        Out
        + off_hz * stride_oh
        + offs_m[:, None] * stride_om
        + offs_d[None, :] * stride_ok
    )
    tl.store(o_ptrs, acc.to(Out.dtype.element_ty))
    tl.store(Lse + off_hz * seqlen_q + offs_m, lse)

# config = {"BLOCK_M": 64, "BLOCK_N": 32, "HEAD_DIM": 16, "arch": "sm_100", "causal": true, "dtype": "bf16", "num_stages": 2, "num_warps": 8}
# arch = sm_100


// ===== COMPILED SASS (sm_100a) =====

	.target	sm_100a

	.elftype	@"ET_EXEC"


//--------------------- .note.nv.tkinfo           --------------------------
	.section	.note.nv.tkinfo,"",@"SHT_NOTE"
	.sectionflags	@"SHF_NOTE_NV_TKINFO"
	.tkinfo
        /*0018*/ 	.word	0x00000081
        /*0030*/ 	.string	""
        /*0030*/ 	.string	"ptxas-blackwell"
        /*0030*/ 	.string	"Cuda compilation tools, release 12.9, V12.9.86"
        /*0030*/ 	.string	"Build cuda_12.9.r12.9/compiler.36037853_0"
        /*0030*/ 	.string	"-v  -suppress-debug-info  -lineinfo  -arch sm_100a "



//--------------------- .note.nv.cuver            --------------------------
	.section	.note.nv.cuver,"",@"SHT_NOTE"
	.sectionflags	@"SHF_NOTE_NV_CUVER"
        /*0018*/ 	.short	0x0001
        /*001a*/ 	.short	0x0064
        /*001c*/ 	.short	0x0001
        /*001e*/ 	.short	0x0000
        /*0020*/ 	.short	0x0001
        /*0022*/ 	.short	0x0000


//--------------------- .nv.info                  --------------------------
	.section	.nv.info,"",@"SHT_CUDA_INFO"
	.align	4


	//----- nvinfo : EIATTR_REGCOUNT
	.align		4
        /*0000*/ 	.byte	0x04, 0x2f
        /*0002*/ 	.short	(.L_5 - .L_4)
	.align		4
.L_4:
        /*0004*/ 	.word	index@(attn_fwd)
        /*0008*/ 	.word	0x00000028


	//----- nvinfo : EIATTR_FRAME_SIZE
	.align		4
.L_5:
        /*000c*/ 	.byte	0x04, 0x11
        /*000e*/ 	.short	(.L_7 - .L_6)
	.align		4
.L_6:
        /*0010*/ 	.word	index@($__internal_2_$__cuda_sm10x_tcgen05_guardrail_trap_unallocated_columns_being_dealloced)
        /*0014*/ 	.word	0x00000000


	//----- nvinfo : EIATTR_FRAME_SIZE
	.align		4
.L_7:
        /*0018*/ 	.byte	0x04, 0x11
        /*001a*/ 	.short	(.L_9 - .L_8)
	.align		4
.L_8:
        /*001c*/ 	.word	index@($__internal_1_$__cuda_sm10x_tcgen05_guardrail_trap_phase_invalid_during_alloc)
        /*0020*/ 	.word	0x00000000


	//----- nvinfo : EIATTR_FRAME_SIZE
	.align		4
.L_9:
        /*0024*/ 	.byte	0x04, 0x11
        /*0026*/ 	.short	(.L_11 - .L_10)
	.align		4
.L_10:
        /*0028*/ 	.word	index@($__internal_0_$__cuda_sm10x_tcgen05_guardrail_trap_col_being_dealloced_not_returned_by_alloc)
        /*002c*/ 	.word	0x00000000


	//----- nvinfo : EIATTR_FRAME_SIZE
	.align		4
.L_11:
        /*0030*/ 	.byte	0x04, 0x11
        /*0032*/ 	.short	(.L_13 - .L_12)
	.align		4
.L_12:
        /*0034*/ 	.word	index@(attn_fwd)
        /*0038*/ 	.word	0x00000000


	//----- nvinfo : EIATTR_MIN_STACK_SIZE
	.align		4
.L_13:
        /*003c*/ 	.byte	0x04, 0x12
        /*003e*/ 	.short	(.L_15 - .L_14)
	.align		4
.L_14:
        /*0040*/ 	.word	index@(attn_fwd)
        /*0044*/ 	.word	0x00000000
.L_15:


//--------------------- .nv.info.attn_fwd         --------------------------
	.section	.nv.info.attn_fwd,"",@"SHT_CUDA_INFO"
	.sectionflags	@""
	.align	4


	//----- nvinfo : EIATTR_CUDA_API_VERSION
	.align		4
        /*0000*/ 	.byte	0x04, 0x37
        /*0002*/ 	.short	(.L_17 - .L_16)
.L_16:
        /*0004*/ 	.word	0x00000081


	//----- nvinfo : EIATTR_KPARAM_INFO
	.align		4
.L_17:
        /*0008*/ 	.byte	0x04, 0x17
        /*000a*/ 	.short	(.L_19 - .L_18)
.L_18:
        /*000c*/ 	.word	0x00000000
        /*0010*/ 	.short	0x0019
        /*0012*/ 	.short	0x0080
        /*0014*/ 	.byte	0x00, 0xf4, 0x21, 0x00


	//----- nvinfo : EIATTR_KPARAM_INFO
	.align		4
.L_19:
        /*0018*/ 	.byte	0x04, 0x17
        /*001a*/ 	.short	(.L_21 - .L_20)
.L_20:
        /*001c*/ 	.word	0x00000000
        /*0020*/ 	.short	0x0018
        /*0022*/ 	.short	0x0078
        /*0024*/ 	.byte	0x00, 0xf4, 0x21, 0x00


	//----- nvinfo : EIATTR_KPARAM_INFO
	.align		4
.L_21:
        /*0028*/ 	.byte	0x04, 0x17
        /*002a*/ 	.short	(.L_23 - .L_22)
.L_22:
        /*002c*/ 	.word	0x00000000
        /*0030*/ 	.short	0x0017
        /*0032*/ 	.short	0x0070
        /*0034*/ 	.byte	0x00, 0xf0, 0x11, 0x00


	//----- nvinfo : EIATTR_KPARAM_INFO
	.align		4
.L_23:
        /*0038*/ 	.byte	0x04, 0x17
        /*003a*/ 	.short	(.L_25 - .L_24)
.L_24:
        /*003c*/ 	.word	0x00000000
        /*0040*/ 	.short	0x0016
        /*0042*/ 	.short	0x006c
        /*0044*/ 	.byte	0x00, 0xf0, 0x11, 0x00


	//----- nvinfo : EIATTR_KPARAM_INFO
	.align		4
.L_25:
        /*0048*/ 	.byte	0x04, 0x17
        /*004a*/ 	.short	(.L_27 - .L_26)
.L_26:
        /*004c*/ 	.word	0x00000000
        /*0050*/ 	.short	0x0015
        /*0052*/ 	.short	0x0068
        /*0054*/ 	.byte	0x00, 0xf0, 0x11, 0x00


	//----- nvinfo : EIATTR_KPARAM_INFO
	.align		4
.L_27:
        /*0058*/ 	.byte	0x04, 0x17
        /*005a*/ 	.short	(.L_29 - .L_28)
.L_28:
        /*005c*/ 	.word	0x00000000
        /*0060*/ 	.short	0x0014
        /*0062*/ 	.short	0x0064
        /*0064*/ 	.byte	0x00, 0xf0, 0x11, 0x00


	//----- nvinfo : EIATTR_KPARAM_INFO
	.align		4
.L_29:
        /*0068*/ 	.byte	0x04, 0x17
        /*006a*/ 	.short	(.L_31 - .L_30)
.L_30:
        /*006c*/ 	.word	0x00000000
        /*0070*/ 	.short	0x0013
        /*0072*/ 	.short	0x0060
        /*0074*/ 	.byte	0x00, 0xf0, 0x11, 0x00


	//----- nvinfo : EIATTR_KPARAM_INFO
	.align		4
.L_31:
        /*0078*/ 	.byte	0x04, 0x17
        /*007a*/ 	.short	(.L_33 - .L_32)
.L_32:
        /*007c*/ 	.word	0x00000000
        /*0080*/ 	.short	0x0012
        /*0082*/ 	.short	0x005c
        /*0084*/ 	.byte	0x00, 0xf0, 0x11, 0x00


	//----- nvinfo : EIATTR_KPARAM_INFO
	.align		4
.L_33:
        /*0088*/ 	.byte	0x04, 0x17
        /*008a*/ 	.short	(.L_35 - .L_34)
.L_34:
        /*008c*/ 	.word	0x00000000
        /*0090*/ 	.short	0x0011
        /*0092*/ 	.short	0x0058
        /*0094*/ 	.byte	0x00, 0xf0, 0x11, 0x00


	//----- nvinfo : EIATTR_KPARAM_INFO
	.align		4
.L_35:
        /*0098*/ 	.byte	0x04, 0x17
        /*009a*/ 	.short	(.L_37 - .L_36)
.L_36:
        /*009c*/ 	.word	0x00000000
        /*00a0*/ 	.short	0x0010
        /*00a2*/ 	.short	0x0054
        /*00a4*/ 	.byte	0x00, 0xf0, 0x11, 0x00


	//----- nvinfo : EIATTR_KPARAM_INFO
	.align		4
.L_37:
        /*00a8*/ 	.byte	0x04, 0x17
        /*00aa*/ 	.short	(.L_39 - .L_38)
.L_38:
        /*00ac*/ 	.word	0x00000000
        /*00b0*/ 	.short	0x000f
        /*00b2*/ 	.short	0x0050
        /*00b4*/ 	.byte	0x00, 0xf0, 0x11, 0x00


	//----- nvinfo : EIATTR_KPARAM_INFO
	.align		4
.L_39:
        /*00b8*/ 	.byte	0x04, 0x17
        /*00ba*/ 	.short	(.L_41 - .L_40)
.L_40:
        /*00bc*/ 	.word	0x00000000
        /*00c0*/ 	.short	0x000e
        /*00c2*/ 	.short	0x004c
        /*00c4*/ 	.byte	0x00, 0xf0, 0x11, 0x00


	//----- nvinfo : EIATTR_KPARAM_INFO
	.align		4
.L_41:
        /*00c8*/ 	.byte	0x04, 0x17
        /*00ca*/ 	.short	(.L_43 - .L_42)
.L_42:
        /*00cc*/ 	.word	0x00000000
        /*00d0*/ 	.short	0x000d
        /*00d2*/ 	.short	0x0048
        /*00d4*/ 	.byte	0x00, 0xf0, 0x11, 0x00


	//----- nvinfo : EIATTR_KPARAM_INFO
	.align		4
.L_43:
        /*00d8*/ 	.byte	0x04, 0x17
        /*00da*/ 	.short	(.L_45 - .L_44)
.L_44:
        /*00dc*/ 	.word	0x00000000
        /*00e0*/ 	.short	0x000c
        /*00e2*/ 	.short	0x0044
        /*00e4*/ 	.byte	0x00, 0xf0, 0x11, 0x00


	//----- nvinfo : EIATTR_KPARAM_INFO
	.align		4
.L_45:
        /*00e8*/ 	.byte	0x04, 0x17
        /*00ea*/ 	.short	(.L_47 - .L_46)
.L_46:
        /*00ec*/ 	.word	0x00000000
        /*00f0*/ 	.short	0x000b
        /*00f2*/ 	.short	0x0040
        /*00f4*/ 	.byte	0x00, 0xf0, 0x11, 0x00


	//----- nvinfo : EIATTR_KPARAM_INFO
	.align		4
.L_47:
        /*00f8*/ 	.byte	0x04, 0x17
        /*00fa*/ 	.short	(.L_49 - .L_48)
.L_48:
        /*00fc*/ 	.word	0x00000000
        /*0100*/ 	.short	0x000a
        /*0102*/ 	.short	0x003c
        /*0104*/ 	.byte	0x00, 0xf0, 0x11, 0x00


	//----- nvinfo : EIATTR_KPARAM_INFO
	.align		4
.L_49:
        /*0108*/ 	.byte	0x04, 0x17
        /*010a*/ 	.short	(.L_51 - .L_50)
.L_50:
        /*010c*/ 	.word	0x00000000
        /*0110*/ 	.short	0x0009
        /*0112*/ 	.short	0x0038
        /*0114*/ 	.byte	0x00, 0xf0, 0x11, 0x00


	//----- nvinfo : EIATTR_KPARAM_INFO
	.align		4
.L_51:
        /*0118*/ 	.byte	0x04, 0x17
        /*011a*/ 	.short	(.L_53 - .L_52)
.L_52:
        /*011c*/ 	.word	0x00000000
        /*0120*/ 	.short	0x0008
        /*0122*/ 	.short	0x0034
        /*0124*/ 	.byte	0x00, 0xf0, 0x11, 0x00


	//----- nvinfo : EIATTR_KPARAM_INFO
	.align		4
.L_53:
        /*0128*/ 	.byte	0x04, 0x17
        /*012a*/ 	.short	(.L_55 - .L_54)
.L_54:
        /*012c*/ 	.word	0x00000000
        /*0130*/ 	.short	0x0007
        /*0132*/ 	.short	0x0030
        /*0134*/ 	.byte	0x00, 0xf0, 0x11, 0x00


	//----- nvinfo : EIATTR_KPARAM_INFO
	.align		4
.L_55:
        /*0138*/ 	.byte	0x04, 0x17
        /*013a*/ 	.short	(.L_57 - .L_56)
.L_56:
        /*013c*/ 	.word	0x00000000
        /*0140*/ 	.short	0x0006
        /*0142*/ 	.short	0x002c
        /*0144*/ 	.byte	0x00, 0xf0, 0x11, 0x00


	//----- nvinfo : EIATTR_KPARAM_INFO
	.align		4
.L_57:
        /*0148*/ 	.byte	0x04, 0x17
        /*014a*/ 	.short	(.L_59 - .L_58)
.L_58:
        /*014c*/ 	.word	0x00000000
        /*0150*/ 	.short	0x0005
        /*0152*/ 	.short	0x0028
        /*0154*/ 	.byte	0x00, 0xf0, 0x11, 0x00


	//----- nvinfo : EIATTR_KPARAM_INFO
	.align		4
.L_59:
        /*0158*/ 	.byte	0x04, 0x17
        /*015a*/ 	.short	(.L_61 - .L_60)
.L_60:
        /*015c*/ 	.word	0x00000000
        /*0160*/ 	.short	0x0004
        /*0162*/ 	.short	0x0020
        /*0164*/ 	.byte	0x00, 0xf4, 0x21, 0x00


	//----- nvinfo : EIATTR_KPARAM_INFO
	.align		4
.L_61:
        /*0168*/ 	.byte	0x04, 0x17
        /*016a*/ 	.short	(.L_63 - .L_62)
.L_62:
        /*016c*/ 	.word	0x00000000
        /*0170*/ 	.short	0x0003
        /*0172*/ 	.short	0x0018
        /*0174*/ 	.byte	0x00, 0xf4, 0x21, 0x00


	//----- nvinfo : EIATTR_KPARAM_INFO
	.align		4
.L_63:
        /*0178*/ 	.byte	0x04, 0x17
        /*017a*/ 	.short	(.L_65 - .L_64)
.L_64:
        /*017c*/ 	.word	0x00000000
        /*0180*/ 	.short	0x0002
        /*0182*/ 	.short	0x0010
        /*0184*/ 	.byte	0x00, 0xf4, 0x21, 0x00


	//----- nvinfo : EIATTR_KPARAM_INFO
	.align		4
.L_65:
        /*0188*/ 	.byte	0x04, 0x17
        /*018a*/ 	.short	(.L_67 - .L_66)
.L_66:
        /*018c*/ 	.word	0x00000000
        /*0190*/ 	.short	0x0001
        /*0192*/ 	.short	0x0008
        /*0194*/ 	.byte	0x00, 0xf4, 0x21, 0x00


	//----- nvinfo : EIATTR_KPARAM_INFO
	.align		4
.L_67:
        /*0198*/ 	.byte	0x04, 0x17
        /*019a*/ 	.short	(.L_69 - .L_68)
.L_68:
        /*019c*/ 	.word	0x00000000
        /*01a0*/ 	.short	0x0000
        /*01a2*/ 	.short	0x0000
        /*01a4*/ 	.byte	0x00, 0xf4, 0x21, 0x00


	//----- nvinfo : EIATTR_AT_ENTRY_FRAGMENTS
	.align		4
.L_69:
        /*01a8*/ 	.byte	0x04, 0x4f
        /*01aa*/ 	.short	(.L_71 - .L_70)


	//   ....[0]....
.L_70:
        /*01ac*/ 	.word	0x00000004


	//----- nvinfo : EIATTR_RESERVED_SMEM_USED
	.align		4
.L_71:
        /*01b0*/ 	.byte	0x01, 0x41
	.zero		2


	//----- nvinfo : EIATTR_SPARSE_MMA_MASK
	.align		4
        /*01b4*/ 	.byte	0x03, 0x50
        /*01b6*/ 	.short	0x0000


	//----- nvinfo : EIATTR_TCGEN05_1CTA_USED
	.align		4
        /*01b8*/ 	.byte	0x01, 0x51
	.zero		2


	//----- nvinfo : EIATTR_MAXREG_COUNT
	.align		4
        /*01bc*/ 	.byte	0x03, 0x1b
        /*01be*/ 	.short	0x00ff


	//----- nvinfo : EIATTR_NUM_BARRIERS
	.align		4
        /*01c0*/ 	.byte	0x02, 0x4c
        /*01c2*/ 	.byte	0x01
	.zero		1


	//----- nvinfo : EIATTR_INT_WARP_WIDE_INSTR_OFFSETS
	.align		4
        /*01c4*/ 	.byte	0x04, 0x31
        /*01c6*/ 	.short	(.L_73 - .L_72)


	//   ....[0]....
.L_72:
        /*01c8*/ 	.word	0x00000820


	//   ....[1]....
        /*01cc*/ 	.word	0x00000860


	//   ....[2]....
        /*01d0*/ 	.word	0x000009e0


	//   ....[3]....
        /*01d4*/ 	.word	0x00000a40


	//   ....[4]....
        /*01d8*/ 	.word	0x00001b50


	//   ....[5]....
        /*01dc*/ 	.word	0x00003310


	//   ....[6]....
        /*01e0*/ 	.word	0x00003360


	//----- nvinfo : EIATTR_COOP_GROUP_MASK_REGIDS
	.align		4
.L_73:
        /*01e4*/ 	.byte	0x04, 0x29
        /*01e6*/ 	.short	(.L_75 - .L_74)


	//   ....[0]....
.L_74:
        /*01e8*/ 	.word	0xffffffff


	//   ....[1]....
        /*01ec*/ 	.word	0xffffffff


	//   ....[2]....
        /*01f0*/ 	.word	0xffffffff


	//   ....[3]....
        /*01f4*/ 	.word	0xffffffff


	//   ....[4]....
        /*01f8*/ 	.word	0xffffffff


	//   ....[5]....
        /*01fc*/ 	.word	0xffffffff


	//   ....[6]....
        /*0200*/ 	.word	0xffffffff


	//   ....[7]....
        /*0204*/ 	.word	0xffffffff


	//   ....[8]....
        /*0208*/ 	.word	0xffffffff


	//   ....[9]....
        /*020c*/ 	.word	0xffffffff


	//   ....[10]....
        /*0210*/ 	.word	0xffffffff


	//   ....[11]....
        /*0214*/ 	.word	0xffffffff


	//----- nvinfo : EIATTR_COOP_GROUP_INSTR_OFFSETS
	.align		4
.L_75:
        /*0218*/ 	.byte	0x04, 0x28
        /*021a*/ 	.short	(.L_77 - .L_76)


	//   ....[0]....
.L_76:
        /*021c*/ 	.word	0x00000060


	//   ....[1]....
        /*0220*/ 	.word	0x00000310


	//   ....[2]....
        /*0224*/ 	.word	0x00001030


	//   ....[3]....
        /*0228*/ 	.word	0x00001140


	//   ....[4]....
        /*022c*/ 	.word	0x000013d0


	//   ....[5]....
        /*0230*/ 	.word	0x00001490


	//   ....[6]....
        /*0234*/ 	.word	0x000020d0


	//   ....[7]....
        /*0238*/ 	.word	0x00002150


	//   ....[8]....
        /*023c*/ 	.word	0x000023b0


	//   ....[9]....
        /*0240*/ 	.word	0x00002400


	//   ....[10]....
        /*0244*/ 	.word	0x000031b0


	//   ....[11]....
        /*0248*/ 	.word	0x00003410


	//----- nvinfo : EIATTR_VRC_CTA_INIT_COUNT
	.align		4
.L_77:
        /*024c*/ 	.byte	0x02, 0x4a
        /*024e*/ 	.byte	0x80
	.zero		1


	//----- nvinfo : EIATTR_MBARRIER_INSTR_OFFSETS
	.align		4
        /*0250*/ 	.byte	0x04, 0x39
        /*0252*/ 	.short	(.L_79 - .L_78)


	//   ....[0]....
.L_78:
        /*0254*/ 	.word	0x00000990
        /*0258*/ 	.word	0x000000ff
        /*025c*/ 	.word	0x00001400
        /*0260*/ 	.short	0x0100
        /*0262*/ 	.byte	0x0c
	.zero		1


	//   ....[1]....
        /*0264*/ 	.word	0x00000ae0
        /*0268*/ 	.word	0x000000ff
        /*026c*/ 	.word	0x00001408
        /*0270*/ 	.short	0x0100
        /*0272*/ 	.byte	0x0c
	.zero		1


	//   ....[2]....
        /*0274*/ 	.word	0x00000b40
        /*0278*/ 	.word	0x000000ff
        /*027c*/ 	.word	0x00000c00
        /*0280*/ 	.short	0x0100
        /*0282*/ 	.byte	0x0c
	.zero		1


	//   ....[3]....
        /*0284*/ 	.word	0x00000c70
        /*0288*/ 	.word	0x000000ff
        /*028c*/ 	.word	0x00000c00
        /*0290*/ 	.short	0x010a
        /*0292*/ 	.byte	0x0c
	.zero		1


	//   ....[4]....
        /*0294*/ 	.word	0x00000eb0
        /*0298*/ 	.word	0x000000ff
        /*029c*/ 	.word	0x00000c00
        /*02a0*/ 	.short	0x0108
        /*02a2*/ 	.byte	0x0c
	.zero		1


	//   ....[5]....
        /*02a4*/ 	.word	0x00001bb0
        /*02a8*/ 	.word	0x000000ff
        /*02ac*/ 	.word	0x00001410
        /*02b0*/ 	.short	0x0100
        /*02b2*/ 	.byte	0x0c
	.zero		1


	//   ....[6]....
        /*02b4*/ 	.word	0x00001ca0
        /*02b8*/ 	.word	0x000000ff
        /*02bc*/ 	.word	0x00001410
        /*02c0*/ 	.short	0x010a
        /*02c2*/ 	.byte	0x0c
	.zero		1


	//   ....[7]....
        /*02c4*/ 	.word	0x000020f0
        /*02c8*/ 	.word	0x000000ff
        /*02cc*/ 	.word	0x00001410
        /*02d0*/ 	.short	0x0108
        /*02d2*/ 	.byte	0x0c
	.zero		1


	//   ....[8]....
        /*02d4*/ 	.word	0x00002450
        /*02d8*/ 	.word	0x000000ff
        /*02dc*/ 	.word	0x00000000
        /*02e0*/ 	.short	0x010a
        /*02e2*/ 	.byte	0x1d
	.zero		1


	//   ....[9]....
        /*02e4*/ 	.word	0x000028c0
        /*02e8*/ 	.word	0x000000ff
        /*02ec*/ 	.word	0x00000000
        /*02f0*/ 	.short	0x010a
        /*02f2*/ 	.byte	0x1d
	.zero		1


	//   ....[10]....
        /*02f4*/ 	.word	0x000029e0
        /*02f8*/ 	.word	0x000000ff
        /*02fc*/ 	.word	0x00001400
        /*0300*/ 	.short	0x0108
        /*0302*/ 	.byte	0x0c
	.zero		1


	//   ....[11]....
        /*0304*/ 	.word	0x00002b60
        /*0308*/ 	.word	0x000000ff
        /*030c*/ 	.word	0x00001408
        /*0310*/ 	.short	0x0108
        /*0312*/ 	.byte	0x0c
	.zero		1


	//   ....[12]....
        /*0314*/ 	.word	0x00003430
        /*0318*/ 	.word	0x000000ff
        /*031c*/ 	.word	0x00000c00
        /*0320*/ 	.short	0x010a
        /*0322*/ 	.byte	0x0c
	.zero		1


	//   ....[13]....
        /*0324*/ 	.word	0x00003460
        /*0328*/ 	.word	0x000000ff
        /*032c*/ 	.word	0x00001410
        /*0330*/ 	.short	0x010a
        /*0332*/ 	.byte	0x0c
	.zero		1


	//   ....[14]....
        /*0334*/ 	.word	0x00003490
        /*0338*/ 	.word	0x000000ff
        /*033c*/ 	.word	0x00000000
        /*0340*/ 	.short	0x010a
        /*0342*/ 	.byte	0x1d
	.zero		1


	//   ....[15]....
        /*0344*/ 	.word	0x000034c0
        /*0348*/ 	.word	0x000000ff
        /*034c*/ 	.word	0x00000000
        /*0350*/ 	.short	0x010a
        /*0352*/ 	.byte	0x1d
	.zero		1


	//----- nvinfo : EIATTR_NUM_MBARRIERS
	.align		4
.L_79:
        /*0354*/ 	.byte	0x03, 0x38
        /*0356*/ 	.short	0xffff


	//----- nvinfo : EIATTR_EXIT_INSTR_OFFSETS
	.align		4
        /*0358*/ 	.byte	0x04, 0x1c
        /*035a*/ 	.short	(.L_81 - .L_80)


	//   ....[0]....
.L_80:
        /*035c*/ 	.word	0x00003420


	//----- nvinfo : EIATTR_REQNTID
	.align		4
.L_81:
        /*0360*/ 	.byte	0x04, 0x10
        /*0362*/ 	.short	(.L_83 - .L_82)
.L_82:
        /*0364*/ 	.word	0x00000100
        /*0368*/ 	.word	0x00000001
        /*036c*/ 	.word	0x00000001


	//----- nvinfo : EIATTR_CRS_STACK_SIZE
	.align		4
.L_83:
        /*0370*/ 	.byte	0x04, 0x1e
        /*0372*/ 	.short	(.L_85 - .L_84)
.L_84:
        /*0374*/ 	.word	0x00000000


	//----- nvinfo : EIATTR_CBANK_PARAM_SIZE
	.align		4
.L_85:
        /*0378*/ 	.byte	0x03, 0x19
        /*037a*/ 	.short	0x0088


	//----- nvinfo : EIATTR_PARAM_CBANK
	.align		4
        /*037c*/ 	.byte	0x04, 0x0a
        /*037e*/ 	.short	(.L_87 - .L_86)
	.align		4
.L_86:
        /*0380*/ 	.word	index@(.nv.constant0.attn_fwd)
        /*0384*/ 	.short	0x0380
        /*0386*/ 	.short	0x0088


	//----- nvinfo : EIATTR_SW_WAR
	.align		4
.L_87:
        /*0388*/ 	.byte	0x04, 0x36
        /*038a*/ 	.short	(.L_89 - .L_88)
.L_88:
        /*038c*/ 	.word	0x00000008
.L_89:


//--------------------- .nv.compat                --------------------------
	.section	.nv.compat,"",@"SHT_CUDA_COMPAT_INFO"
	.align	4
        /*0000*/ 	.byte	0x02, 0x02, 0x02, 0x00, 0x02, 0x05, 0x05, 0x00, 0x02, 0x03, 0x00, 0x00, 0x02, 0x06, 0x01, 0x00


//--------------------- .nv.callgraph             --------------------------
	.section	.nv.callgraph,"",@"SHT_CUDA_CALLGRAPH"
	.align	4
	.sectionentsize	8
	.align		4
        /*0000*/ 	.word	0x00000000
	.align		4
        /*0004*/ 	.word	0xffffffff
	.align		4
        /*0008*/ 	.word	0x00000000
	.align		4
        /*000c*/ 	.word	0xfffffffe
	.align		4
        /*0010*/ 	.word	0x00000000
	.align		4
        /*0014*/ 	.word	0xfffffffd
	.align		4
        /*0018*/ 	.word	0x00000000
	.align		4
        /*001c*/ 	.word	0xfffffffc


//--------------------- .nv.constant4             --------------------------
	.section	.nv.constant4,"a",@progbits
	.align	8
	.align		8
.nv.constant4:
        /*0000*/ 	.dword	_$_str


//--------------------- .text.attn_fwd            --------------------------
	.section	.text.attn_fwd,"ax",@progbits
	.align	128
        .global         attn_fwd
        .type           attn_fwd,@function
        .size           attn_fwd,(.L_x_31 - attn_fwd)
        .other          attn_fwd,@"STO_CUDA_ENTRY STV_DEFAULT"
attn_fwd:
.text.attn_fwd:
[----:B------:R-:W0:Y:S01]  /*0000*/  LDC R1, c[0x0][0x37c] ;  /* 0x0000df00ff017b82 */ /* 0x000e220000000800 */
[----:B------:R-:W1:Y:S02]  /*0010*/  S2R R0, SR_TID.X ;  /* 0x0000000000007919 */ /* 0x000e640000002100 */
[----:B-1----:R-:W-:-:S13]  /*0020*/  ISETP.GE.U32.AND P0, PT, R0, 0x20, PT ;  /* 0x000000200000780c */ /* 0x002fda0003f06070 */
[----:B------:R-:W-:Y:S02]  /*0030*/  VOTEU.ANY UP1, P0 ;  /* 0x0000000000ff7886 */ /* 0x000fe40000020100 */
[----:B0-----:R-:W-:Y:S05]  /*0040*/  BRA.U UP1, `(.L_x_0) ;  /* 0x0000000101b47547 */ /* 0x001fea000b800000 */
[----:B------:R-:W0:Y:S01]  /*0050*/  S2UR UR6, SR_CgaCtaId ;  /* 0x00000000000679c3 */ /* 0x000e220000008800 */
[----:B------:R-:W-:Y:S01]  /*0060*/  NOP ;  /* 0x0000000000007918 */ /* 0x000fe20000000000 */
[----:B------:R-:W-:Y:S02]  /*0070*/  UMOV UR4, 0x40 ;  /* 0x0000004000047882 */ /* 0x000fe40000000000 */
[----:B0-----:R-:W-:-:S09]  /*0080*/  ULEA UR4, UR6, UR4, 0x18 ;  /* 0x0000000406047291 */ /* 0x001fd2000f8ec0ff */
[----:B------:R-:W0:Y:S01]  /*0090*/  LDS.U8 R0, [UR4] ;  /* 0x00000004ff007984 */ /* 0x000e220008000000 */
[----:B------:R-:W-:Y:S02]  /*00a0*/  UMOV UR4, 0x400 ;  /* 0x0000040000047882 */ /* 0x000fe40000000000 */
[----:B------:R-:W-:Y:S01]  /*00b0*/  ULEA UR4, UR6, UR4, 0x18 ;  /* 0x0000000406047291 */ /* 0x000fe2000f8ec0ff */
[----:B0-----:R-:W-:-:S13]  /*00c0*/  ISETP.NE.AND P0, PT, R0, RZ, PT ;  /* 0x000000ff0000720c */ /* 0x001fda0003f05270 */
[----:B------:R-:W-:Y:S05]  /*00d0*/  @P0 BRA `(.L_x_1) ;  /* 0x0000000000780947 */ /* 0x000fea0003800000 */
[----:B------:R-:W-:-:S13]  /*00e0*/  ELECT P0, URZ, PT ;  /* 0x0000000000ff782f */ /* 0x000fda0003800000 */
[----:B------:R-:W-:Y:S05]  /*00f0*/  @!P0 BRA `(.L_x_2) ;  /* 0x0000000000808947 */ /* 0x000fea0003800000 */
[----:B------:R-:W-:Y:S01]  /*0100*/  UMOV UR5, 0x1 ;  /* 0x0000000100057882 */ /* 0x000fe20000000000 */
[----:B------:R-:W-:-:S04]  /*0110*/  IMAD.MOV.U32 R4, RZ, RZ, 0x1 ;  /* 0x00000001ff047424 */ /* 0x000fc800078e00ff */
[----:B------:R-:W-:Y:S04]  /*0120*/  DEPBAR.LE SB0, 0x36 ;  /* 0x00008d800000791a */ /* 0x000fe80000000000 */
[----:B------:R-:W0:Y:S02]  /*0130*/  UTCATOMSWS.FIND_AND_SET.ALIGN UP0, UR5, UR5 ;  /* 0x00000005000575e3 */ /* 0x000e240008000800 */
[----:B0-----:R-:W-:-:S04]  /*0140*/  PLOP3.LUT P0, PT, PT, PT, UP0, 0x80, 0x8 ;  /* 0x000000000008781c */ /* 0x001fc80003f0f008 */
[----:B------:R-:W-:-:S04]  /*0150*/  SEL R0, RZ, 0xffffffff, !P0 ;  /* 0xffffffffff007807 */ /* 0x000fc80004000000 */
[----:B------:R-:W-:Y:S01]  /*0160*/  ISETP.NE.AND P0, PT, R0, RZ, PT ;  /* 0x000000ff0000720c */ /* 0x000fe20003f05270 */
[----:B------:R-:W-:-:S12]  /*0170*/  IMAD.U32 R0, RZ, RZ, UR5 ;  /* 0x00000005ff007e24 */ /* 0x000fd8000f8e00ff */
[----:B------:R-:W-:Y:S05]  /*0180*/  @P0 BRA `(.L_x_3) ;  /* 0x0000000000240947 */ /* 0x000fea0003800000 */
.L_x_4:
[----:B------:R-:W-:Y:S05]  /*0190*/  NANOSLEEP 0x64 ;  /* 0x000000640000795d */ /* 0x000fea0003800000 */
[----:B------:R-:W-:-:S05]  /*01a0*/  UMOV UR5, 0x1 ;  /* 0x0000000100057882 */ /* 0x000fca0000000000 */
[----:B------:R-:W-:Y:S04]  /*01b0*/  DEPBAR.LE SB0, 0x36 ;  /* 0x00008d800000791a */ /* 0x000fe80000000000 */
[----:B------:R-:W0:Y:S02]  /*01c0*/  UTCATOMSWS.FIND_AND_SET.ALIGN UP0, UR5, UR5 ;  /* 0x00000005000575e3 */ /* 0x000e240008000800 */
[----:B0-----:R-:W-:-:S04]  /*01d0*/  PLOP3.LUT P0, PT, PT, PT, UP0, 0x80, 0x8 ;  /* 0x000000000008781c */ /* 0x001fc80003f0f008 */
[----:B------:R-:W-:-:S04]  /*01e0*/  SEL R0, RZ, 0xffffffff, !P0 ;  /* 0xffffffffff007807 */ /* 0x000fc80004000000 */
[----:B------:R-:W-:Y:S01]  /*01f0*/  ISETP.NE.AND P0, PT, R0, RZ, PT ;  /* 0x000000ff0000720c */ /* 0x000fe20003f05270 */
[----:B------:R-:W-:-:S12]  /*0200*/  IMAD.U32 R0, RZ, RZ, UR5 ;  /* 0x00000005ff007e24 */ /* 0x000fd8000f8e00ff */
[----:B------:R-:W-:Y:S05]  /*0210*/  @!P0 BRA `(.L_x_4) ;  /* 0xfffffffc00dc8947 */ /* 0x000fea000383ffff */
.L_x_3:
[----:B------:R-:W-:Y:S01]  /*0220*/  VIADD R3, R0, 0x10 ;  /* 0x0000001000037836 */ /* 0x000fe20000000000 */
[----:B------:R-:W-:Y:S01]  /*0230*/  UMOV UR5, 0x50 ;  /* 0x0000005000057882 */ /* 0x000fe20000000000 */
[----:B------:R-:W-:Y:S01]  /*0240*/  SHF.L.U32 R2, R4, R0, RZ ;  /* 0x0000000004027219 */ /* 0x000fe200000006ff */
[----:B------:R-:W-:Y:S01]  /*0250*/  ULEA UR5, UR6, UR5, 0x18 ;  /* 0x0000000506057291 */ /* 0x000fe2000f8ec0ff */
[----:B------:R-:W-:Y:S01]  /*0260*/  IMAD.SHL.U32 R0, R0, 0x20, RZ ;  /* 0x0000002000007824 */ /* 0x000fe200078e00ff */
[----:B------:R-:W-:-:S04]  /*0270*/  SHF.L.U32 R3, R4, R3, RZ ;  /* 0x0000000304037219 */ /* 0x000fc800000006ff */
[----:B------:R-:W-:-:S05]  /*0280*/  LOP3.LUT R2, R3, R2, RZ, 0xfc, !PT ;  /* 0x0000000203027212 */ /* 0x000fca00078efcff */
[----:B------:R0:W-:Y:S04]  /*0290*/  ATOMS.OR RZ, [UR5], R2 ;  /* 0x00000002ffff798c */ /* 0x0001e8000b000005 */
[----:B------:R0:W-:Y:S01]  /*02a0*/  STS [UR4], R0 ;  /* 0x00000000ff007988 */ /* 0x0001e20008000804 */
[----:B------:R-:W-:Y:S05]  /*02b0*/  BRA `(.L_x_2) ;  /* 0x0000000000107947 */ /* 0x000fea0003800000 */
.L_x_1:
[----:B------:R-:W-:Y:S01]  /*02c0*/  IMAD.MOV.U32 R0, RZ, RZ, -0x1 ;  /* 0xffffffffff007424 */ /* 0x000fe200078e00ff */
[----:B------:R-:W-:-:S04]  /*02d0*/  MOV R2, 0x300 ;  /* 0x0000030000027802 */ /* 0x000fc80000000f00 */
[----:B------:R0:W-:Y:S03]  /*02e0*/  STS [UR4], R0 ;  /* 0x00000000ff007988 */ /* 0x0001e60008000804 */
[----:B0-----:R-:W-:Y:S05]  /*02f0*/  CALL.REL.NOINC `($__internal_1_$__cuda_sm10x_tcgen05_guardrail_trap_phase_invalid_during_alloc) ;  /* 0x0000003000887944 */ /* 0x001fea0003c00000 */
.L_x_2:
[----:B------:R-:W-:Y:S05]  /*0300*/  WARPSYNC.ALL ;  /* 0x0000000000007948 */ /* 0x000fea0003800000 */
[----:B------:R-:W-:Y:S01]  /*0310*/  NOP ;  /* 0x0000000000007918 */ /* 0x000fe20000000000 */
.L_x_0:
[----:B------:R-:W1:Y:S01]  /*0320*/  S2UR UR11, SR_CTAID.X ;  /* 0x00000000000b79c3 */ /* 0x000e620000002500 */
[----:B------:R-:W2:Y:S01]  /*0330*/  S2R R16, SR_TID.X ;  /* 0x0000000000107919 */ /* 0x000ea20000002100 */
[----:B------:R-:W3:Y:S01]  /*0340*/  LDCU.64 UR4, c[0x0][0x3b0] ;  /* 0x00007600ff0477ac */ /* 0x000ee20008000a00 */
[----:B------:R-:W-:Y:S01]  /*0350*/  UMOV UR12, 0x400 ;  /* 0x00000400000c7882 */ /* 0x000fe20000000000 */
[----:B------:R-:W4:Y:S04]  /*0360*/  LDCU.64 UR22, c[0x0][0x358] ;  /* 0x00006b00ff1677ac */ /* 0x000f280008000a00 */
[----:B------:R-:W0:Y:S08]  /*0370*/  S2UR UR6, SR_CgaCtaId ;  /* 0x00000000000679c3 */ /* 0x000e300000008800 */
[----:B------:R-:W3:Y:S08]  /*0380*/  S2UR UR7, SR_CTAID.Y ;  /* 0x00000000000779c3 */ /* 0x000ef00000002600 */
[----:B------:R-:W4:Y:S01]  /*0390*/  LDC R4, c[0x0][0x3b8] ;  /* 0x0000ee00ff047b82 */ /* 0x000f220000000800 */
[----:B-1----:R-:W-:-:S06]  /*03a0*/  USHF.L.U32 UR11, UR11, 0x6, URZ ;  /* 0x000000060b0b7899 */ /* 0x002fcc00080006ff */
[----:B------:R-:W-:Y:S01]  /*03b0*/  IMAD.U32 R28, RZ, RZ, UR11 ;  /* 0x0000000bff1c7e24 */ /* 0x000fe2000f8e00ff */
[----:B------:R-:W1:Y:S01]  /*03c0*/  LDC.64 R10, c[0x0][0x380] ;  /* 0x0000e000ff0a7b82 */ /* 0x000e620000000a00 */
[----:B0-2---:R-:W-:Y:S01]  /*03d0*/  SHF.R.U32.HI R2, RZ, 0x6, R16 ;  /* 0x00000006ff027819 */ /* 0x005fe20000011610 */
[----:B------:R-:W-:-:S06]  /*03e0*/  ULEA UR12, UR6, UR12, 0x18 ;  /* 0x0000000c060c7291 */ /* 0x000fcc000f8ec0ff */
[----:B------:R-:W-:Y:S01]  /*03f0*/  BAR.SYNC.DEFER_BLOCKING 0x0 ;  /* 0x0000000000007b1d */ /* 0x000fe20000010000 */
[----:B------:R-:W-:Y:S02]  /*0400*/  LOP3.LUT R28, R28, 0x3f, R16, 0xf8, !PT ;  /* 0x0000003f1c1c7812 */ /* 0x000fe400078ef810 */
[----:B------:R-:W-:Y:S01]  /*0410*/  SGXT.U32 R2, R2, 0x2 ;  /* 0x000000020202781a */ /* 0x000fe20000000000 */
[----:B---3--:R-:W-:Y:S02]  /*0420*/  UIMAD UR4, UR7, UR4, URZ ;  /* 0x00000004070472a4 */ /* 0x008fe4000f8e02ff */
[----:B------:R-:W-:Y:S02]  /*0430*/  IMAD R0, R28, UR5, RZ ;  /* 0x000000051c007c24 */ /* 0x000fe4000f8e02ff */
[----:B------:R-:W-:Y:S02]  /*0440*/  USHF.L.U32 UR8, UR4, 0x1, URZ ;  /* 0x0000000104087899 */ /* 0x000fe400080006ff */
[C---:B------:R-:W-:Y:S01]  /*0450*/  IMAD.SHL.U32 R3, R0.reuse, 0x2, RZ ;  /* 0x0000000200037824 */ /* 0x040fe200078e00ff */
[----:B------:R-:W-:Y:S01]  /*0460*/  UIMAD.WIDE UR4, UR4, 0x2, URZ ;  /* 0x00000002040478a5 */ /* 0x000fe2000f8e02ff */
[----:B------:R-:W-:-:S04]  /*0470*/  IMAD.HI R0, R0, 0x2, RZ ;  /* 0x0000000200007827 */ /* 0x000fc800078e02ff */
[----:B----4-:R-:W-:-:S04]  /*0480*/  IMAD R2, R2, R4, RZ ;  /* 0x0000000402027224 */ /* 0x010fc800078e02ff */
[----:B------:R-:W-:Y:S01]  /*0490*/  IMAD R7, R4, 0x4, R2 ;  /* 0x0000000404077824 */ /* 0x000fe200078e0202 */
[----:B-1----:R-:W-:Y:S01]  /*04a0*/  IADD3 R10, P0, P1, R3, UR8, R10 ;  /* 0x00000008030a7c10 */ /* 0x002fe2000f91e00a */
[----:B------:R-:W-:Y:S01]  /*04b0*/  IMAD.SHL.U32 R13, R16, 0x2, RZ ;  /* 0x00000002100d7824 */ /* 0x000fe200078e00ff */
[----:B------:R-:W0:Y:S01]  /*04c0*/  LDCU.64 UR8, c[0x0][0x3c0] ;  /* 0x00007800ff0877ac */ /* 0x000e220008000a00 */
[----:B------:R-:W1:Y:S01]  /*04d0*/  LDS R12, [UR12] ;  /* 0x0000000cff0c7984 */ /* 0x000e620008000800 */
[----:B------:R-:W-:Y:S01]  /*04e0*/  IMAD R3, R4, 0x4, R7 ;  /* 0x0000000404037824 */ /* 0x000fe200078e0207 */
[----:B------:R-:W-:Y:S01]  /*04f0*/  IADD3.X R11, PT, PT, R0, UR5, R11, P0, P1 ;  /* 0x00000005000b7c10 */ /* 0x000fe200087e240b */
[----:B------:R-:W2:Y:S01]  /*0500*/  LDCU UR5, c[0x0][0x3c8] ;  /* 0x00007900ff0577ac */ /* 0x000ea20008000800 */
[----:B------:R-:W-:Y:S01]  /*0510*/  BAR.SYNC.DEFER_BLOCKING 0x0 ;  /* 0x0000000000007b1d */ /* 0x000fe20000010000 */
[----:B------:R-:W-:Y:S01]  /*0520*/  IMAD R0, R4, 0x4, R3 ;  /* 0x0000000404007824 */ /* 0x000fe200078e0203 */
[----:B------:R-:W-:-:S02]  /*0530*/  LEA R4, P0, R2, R10, 0x1 ;  /* 0x0000000a02047211 */ /* 0x000fc400078008ff */
[-C--:B------:R-:W-:Y:S02]  /*0540*/  LEA R8, P2, R3, R10.reuse, 0x1 ;  /* 0x0000000a03087211 */ /* 0x080fe400078408ff */
[-C--:B------:R-:W-:Y:S02]  /*0550*/  LEA R6, P1, R7, R10.reuse, 0x1 ;  /* 0x0000000a07067211 */ /* 0x080fe400078208ff */
[----:B------:R-:W-:Y:S02]  /*0560*/  LEA R10, P3, R0, R10, 0x1 ;  /* 0x0000000a000a7211 */ /* 0x000fe400078608ff */
[-C--:B------:R-:W-:Y:S02]  /*0570*/  LEA.HI.X.SX32 R5, R2, R11.reuse, 0x1, P0 ;  /* 0x0000000b02057211 */ /* 0x080fe400000f0eff */
[-C--:B------:R-:W-:Y:S02]  /*0580*/  LEA.HI.X.SX32 R9, R3, R11.reuse, 0x1, P2 ;  /* 0x0000000b03097211 */ /* 0x080fe400010f0eff */
[-C--:B------:R-:W-:Y:S01]  /*0590*/  LEA.HI.X.SX32 R7, R7, R11.reuse, 0x1, P1 ;  /* 0x0000000b07077211 */ /* 0x080fe200008f0eff */
[----:B------:R-:W3:Y:S01]  /*05a0*/  LDC.64 R2, c[0x0][0x388] ;  /* 0x0000e200ff027b82 */ /* 0x000ee20000000a00 */
[----:B------:R-:W-:Y:S01]  /*05b0*/  LEA.HI.X.SX32 R11, R0, R11, 0x1, P3 ;  /* 0x0000000b000b7211 */ /* 0x000fe200018f0eff */
[----:B------:R-:W5:Y:S04]  /*05c0*/  LDG.E.U16 R5, desc[UR22][R4.64] ;  /* 0x0000001604057981 */ /* 0x000f68000c1e1500 */
[----:B------:R-:W5:Y:S04]  /*05d0*/  LDG.E.U16 R7, desc[UR22][R6.64] ;  /* 0x0000001606077981 */ /* 0x000f68000c1e1500 */
[----:B------:R-:W5:Y:S01]  /*05e0*/  LDG.E.U16 R10, desc[UR22][R10.64] ;  /* 0x000000160a0a7981 */ /* 0x000f62000c1e1500 */
[----:B------:R-:W-:-:S02]  /*05f0*/  SHF.R.U32.HI R0, RZ, 0x5, R16 ;  /* 0x00000005ff007819 */ /* 0x000fc40000011610 */
[----:B-1----:R-:W-:Y:S01]  /*0600*/  R2UR UR10, R12 ;  /* 0x000000000c0a72ca */ /* 0x002fe200000e0000 */
[----:B------:R1:W5:Y:S01]  /*0610*/  LDG.E.U16 R9, desc[UR22][R8.64] ;  /* 0x0000001608097981 */ /* 0x000362000c1e1500 */
[----:B------:R-:W-:Y:S02]  /*0620*/  R2UR UR20, R0 ;  /* 0x00000000001472ca */ /* 0x000fe400000e0000 */
[----:B------:R-:W-:-:S04]  /*0630*/  LOP3.LUT R0, R16, 0xc0, RZ, 0xc0, !PT ;  /* 0x000000c010007812 */ /* 0x000fc800078ec0ff */
[----:B------:R-:W-:-:S04]  /*0640*/  SHF.R.U32.HI R0, RZ, 0x2, R0 ;  /* 0x00000002ff007819 */ /* 0x000fc80000011600 */
[----:B------:R-:W-:-:S04]  /*0650*/  LOP3.LUT R0, R0, 0x1fe, R13, 0x78, !PT ;  /* 0x000001fe00007812 */ /* 0x000fc800078e780d */
[----:B-1----:R-:W-:Y:S01]  /*0660*/  LOP3.LUT R8, R0, 0x40, RZ, 0x3c, !PT ;  /* 0x0000004000087812 */ /* 0x002fe200078e3cff */
[----:B0-2---:R-:W-:Y:S06]  /*0670*/  BRA.U UP1, `(.L_x_5) ;  /* 0x0000000101187547 */ /* 0x005fec000b800000 */
[----:B------:R-:W-:Y:S01]  /*0680*/  ELECT P0, URZ, PT ;  /* 0x0000000000ff782f */ /* 0x000fe20003800000 */
[----:B------:R-:W-:Y:S01]  /*0690*/  IMAD.MOV.U32 R4, RZ, RZ, 0x1 ;  /* 0x00000001ff047424 */ /* 0x000fe200078e00ff */
[----:B------:R-:W-:Y:S01]  /*06a0*/  UMOV UR4, 0x40 ;  /* 0x0000004000047882 */ /* 0x000fe20000000000 */
[----:B------:R-:W-:Y:S01]  /*06b0*/  UVIRTCOUNT.DEALLOC.SMPOOL 0x80 ;  /* 0x000000800000784c */ /* 0x000fe20000000000 */
[----:B------:R-:W-:-:S09]  /*06c0*/  ULEA UR4, UR6, UR4, 0x18 ;  /* 0x0000000406047291 */ /* 0x000fd2000f8ec0ff */
[----:B------:R0:W-:Y:S03]  /*06d0*/  @P0 STS.U8 [UR4], R4 ;  /* 0x00000004ff000988 */ /* 0x0001e60008000004 */
.L_x_5:
[C---:B0-----:R-:W-:Y:S01]  /*06e0*/  LOP3.LUT R4, R16.reuse, 0xf, RZ, 0xc0, !PT ;  /* 0x0000000f10047812 */ /* 0x041fe200078ec0ff */
[----:B------:R-:W-:Y:S01]  /*06f0*/  UIMAD UR8, UR7, UR8, URZ ;  /* 0x00000008070872a4 */ /* 0x000fe2000f8e02ff */
[----:B-----5:R0:W-:Y:S01]  /*0700*/  STS.U16 [R0+UR12], R5 ;  /* 0x0000000500007988 */ /* 0x0201e2000800040c */
[----:B------:R-:W-:Y:S01]  /*0710*/  USHF.L.U32 UR6, UR20, 0x15, URZ ;  /* 0x0000001514067899 */ /* 0x000fe200080006ff */
[----:B------:R-:W-:Y:S01]  /*0720*/  LOP3.LUT P2, RZ, R16, 0xff, RZ, 0xc0, !PT ;  /* 0x000000ff10ff7812 */ /* 0x000fe2000784c0ff */
[----:B------:R-:W-:Y:S01]  /*0730*/  IMAD R4, R4, UR5, RZ ;  /* 0x0000000504047c24 */ /* 0x000fe2000f8e02ff */
[----:B------:R-:W-:Y:S01]  /*0740*/  USHF.L.U32 UR13, UR8, 0x1, URZ ;  /* 0x00000001080d7899 */ /* 0x000fe200080006ff */
[----:B------:R-:W-:Y:S01]  /*0750*/  STS.U16 [R0+UR12+0x400], R9 ;  /* 0x0004000900007988 */ /* 0x000fe2000800040c */
[----:B------:R-:W-:Y:S01]  /*0760*/  ULOP3.LUT UR14, UR20, 0x4, URZ, 0xc0, !UPT ;  /* 0x00000004140e7892 */ /* 0x000fe2000f8ec0ff */
[----:B------:R-:W-:Y:S01]  /*0770*/  SHF.R.U32.HI R6, RZ, 0x4, R16 ;  /* 0x00000004ff067819 */ /* 0x000fe20000011610 */
[----:B------:R-:W-:Y:S01]  /*0780*/  ULOP3.LUT UR6, UR6, 0x600000, URZ, 0xc0, !UPT ;  /* 0x0060000006067892 */ /* 0x000fe2000f8ec0ff */
[----:B------:R1:W-:Y:S01]  /*0790*/  STS.U16 [R8+UR12+0x200], R7 ;  /* 0x0002000708007988 */ /* 0x0003e2000800040c */
[C---:B0-----:R-:W-:Y:S01]  /*07a0*/  IMAD.SHL.U32 R5, R4.reuse, 0x2, RZ ;  /* 0x0000000204057824 */ /* 0x041fe200078e00ff */
[----:B------:R-:W-:Y:S01]  /*07b0*/  UIMAD.WIDE UR4, UR8, 0x2, URZ ;  /* 0x00000002080478a5 */ /* 0x000fe2000f8e02ff */
[----:B------:R-:W-:Y:S01]  /*07c0*/  IMAD.HI R4, R4, 0x2, RZ ;  /* 0x0000000204047827 */ /* 0x000fe200078e02ff */
[----:B------:R0:W-:Y:S01]  /*07d0*/  STS.U16 [R8+UR12+0x600], R10 ;  /* 0x0006000a08007988 */ /* 0x0001e2000800040c */
[----:B------:R-:W-:Y:S01]  /*07e0*/  UMOV UR15, 0x1 ;  /* 0x00000001000f7882 */ /* 0x000fe20000000000 */
[----:B---3--:R-:W-:Y:S01]  /*07f0*/  IADD3 R5, P0, P1, R5, UR13, R2 ;  /* 0x0000000d05057c10 */ /* 0x008fe2000f91e002 */
[----:B------:R-:W-:Y:S01]  /*0800*/  ULEA UR13, UR14, UR6, 0x1 ;  /* 0x000000060e0d7291 */ /* 0x000fe2000f8e08ff */
[----:B------:R-:W-:Y:S01]  /*0810*/  SGXT.U32 R6, R6, 0x4 ;  /* 0x000000040606781a */ /* 0x000fe20000000000 */
[----:B------:R-:W-:Y:S01]  /*0820*/  VOTEU.ALL UP2, P2 ;  /* 0x0000000000ff7886 */ /* 0x000fe20001040000 */
[----:B------:R-:W-:Y:S01]  /*0830*/  IADD3.X R3, PT, PT, R4, UR5, R3, P0, P1 ;  /* 0x0000000504037c10 */ /* 0x000fe200087e2403 */
[----:B------:R-:W-:Y:S01]  /*0840*/  UIADD3 UR13, UPT, UPT, UR10, UR13, URZ ;  /* 0x0000000d0a0d7290 */ /* 0x000fe2000fffe0ff */
[----:B-1----:R-:W-:Y:S01]  /*0850*/  IMAD.U32 R7, RZ, RZ, UR9 ;  /* 0x00000009ff077e24 */ /* 0x002fe2000f8e00ff */
[----:B------:R-:W-:Y:S01]  /*0860*/  VOTEU.ALL UP0, P2 ;  /* 0x0000000000ff7886 */ /* 0x000fe20001000000 */
[----:B------:R-:W-:-:S04]  /*0870*/  @!UP2 UIADD3 UR4, UPT, UPT, -UR15, 0x100000, URZ ;  /* 0x001000000f04a890 */ /* 0x000fc8000fffe1ff */
[----:B------:R-:W-:Y:S02]  /*0880*/  @!UP2 USHF.L.U32 UR5, UR4, 0xb, URZ ;  /* 0x0000000b0405a899 */ /* 0x000fe400080006ff */
[----:B------:R-:W-:Y:S01]  /*0890*/  @!UP2 USHF.L.U32 UR4, UR4, 0x1, URZ ;  /* 0x000000010404a899 */ /* 0x000fe200080006ff */
[----:B------:R-:W-:Y:S01]  /*08a0*/  IMAD R6, R6, UR9, RZ ;  /* 0x0000000906067c24 */ /* 0x000fe2000f8e02ff */
[----:B------:R-:W-:Y:S01]  /*08b0*/  UIADD3 UR30, UPT, UPT, UR11, 0x40, URZ ;  /* 0x000000400b1e7890 */ /* 0x000fe2000fffe0ff */
[----:B------:R-:W-:Y:S02]  /*08c0*/  PRMT R4, RZ, 0x7610, R4 ;  /* 0x00007610ff047816 */ /* 0x000fe40000000004 */
[----:B------:R-:W-:Y:S01]  /*08d0*/  IMAD R2, R7, 0x10, R6 ;  /* 0x0000001007027824 */ /* 0x000fe200078e0206 */
[----:B------:R-:W-:Y:S01]  /*08e0*/  STTM.16dp32bit_t0_t15.x4 tmem[UR13], RZ ;  /* 0x000000ff000079ed */ /* 0x000fe2000890000d */
[----:B------:R-:W-:Y:S01]  /*08f0*/  STTM.16dp32bit_t16_t31.x4 tmem[UR13+0x4], RZ ;  /* 0x000004ff000079ed */ /* 0x000fe2000892000d */
[----:B------:R-:W1:Y:S02]  /*0900*/  FENCE.VIEW.ASYNC.T ;  /* 0x00000000000073c6 */ /* 0x000e640000000200 */
[----:B-1----:R-:W-:Y:S01]  /*0910*/  BAR.SYNC.DEFER_BLOCKING 0x0 ;  /* 0x0000000000007b1d */ /* 0x002fe20000010000 */
[----:B------:R-:W-:-:S02]  /*0920*/  ISETP.LT.AND P3, PT, RZ, UR30, PT ;  /* 0x0000001eff007c0c */ /* 0x000fc4000bf61270 */
[-C--:B------:R-:W-:Y:S02]  /*0930*/  LEA R14, P1, R2, R5.reuse, 0x1 ;  /* 0x00000005020e7211 */ /* 0x080fe400078208ff */
[----:B------:R-:W-:Y:S02]  /*0940*/  LEA R20, P0, R6, R5, 0x1 ;  /* 0x0000000506147211 */ /* 0x000fe400078008ff */
[-C--:B------:R-:W-:Y:S02]  /*0950*/  LEA.HI.X.SX32 R15, R2, R3.reuse, 0x1, P1 ;  /* 0x00000003020f7211 */ /* 0x080fe400008f0eff */
[----:B------:R-:W-:Y:S02]  /*0960*/  PRMT R2, RZ, 0x7610, R2 ;  /* 0x00007610ff027816 */ /* 0x000fe40000000002 */
[----:B------:R-:W-:Y:S01]  /*0970*/  LEA.HI.X.SX32 R21, R6, R3, 0x1, P0 ;  /* 0x0000000306157211 */ /* 0x000fe200000f0eff */
[----:B------:R-:W1:Y:S02]  /*0980*/  FENCE.VIEW.ASYNC.S ;  /* 0x00000000000073c6 */ /* 0x000e640000000000 */
[----:B-1----:R1:W2:Y:S02]  /*0990*/  @!UP0 SYNCS.EXCH.64 URZ, [UR12+0x1400], UR4 ;  /* 0x001400040cff85b2 */ /* 0x0022a40008000100 */
[----:B--2---:R-:W-:Y:S06]  /*09a0*/  BAR.SYNC.DEFER_BLOCKING 0x0 ;  /* 0x0000000000007b1d */ /* 0x004fec0000010000 */
[----:B------:R-:W2:Y:S04]  /*09b0*/  @P3 LDG.E.U16 R2, desc[UR22][R20.64] ;  /* 0x0000001614023981 */ /* 0x000ea8000c1e1500 */
[----:B------:R-:W3:Y:S01]  /*09c0*/  @P3 LDG.E.U16 R4, desc[UR22][R14.64] ;  /* 0x000000160e043981 */ /* 0x000ee2000c1e1500 */
[----:B------:R-:W-:Y:S01]  /*09d0*/  SHF.R.S32.HI R3, RZ, 0x6, R16 ;  /* 0x00000006ff037819 */ /* 0x000fe20000011410 */
[----:B------:R-:W-:Y:S01]  /*09e0*/  VOTEU.ALL UP0, P2 ;  /* 0x0000000000ff7886 */ /* 0x000fe20001000000 */
[----:B------:R-:W-:-:S04]  /*09f0*/  @!UP2 UIADD3 UR16, UPT, UPT, -UR15, 0x100000, URZ ;  /* 0x001000000f10a890 */ /* 0x000fc8000fffe1ff */
[----:B------:R-:W-:Y:S02]  /*0a00*/  @!UP2 USHF.L.U32 UR17, UR16, 0xb, URZ ;  /* 0x0000000b1011a899 */ /* 0x000fe400080006ff */
[----:B------:R-:W-:Y:S02]  /*0a10*/  @!UP2 USHF.L.U32 UR16, UR16, 0x1, URZ ;  /* 0x000000011010a899 */ /* 0x000fe400080006ff */
[----:B------:R-:W-:Y:S01]  /*0a20*/  UIADD3 UR31, UPT, UPT, UR10, 0x100000, URZ ;  /* 0x001000000a1f7890 */ /* 0x000fe2000fffe0ff */
[----:B------:R-:W-:Y:S01]  /*0a30*/  SGXT R3, R3, 0x1 ;  /* 0x000000010303781a */ /* 0x000fe20000000200 */
[----:B------:R-:W-:Y:S01]  /*0a40*/  VOTEU.ALL UP3, P2 ;  /* 0x0000000000ff7886 */ /* 0x000fe20001060000 */
[----:B-1----:R-:W-:-:S04]  /*0a50*/  @!UP2 UIADD3 UR4, UPT, UPT, -UR15, 0x100000, URZ ;  /* 0x001000000f04a890 */ /* 0x002fc8000fffe1ff */
[----:B------:R-:W-:Y:S02]  /*0a60*/  @!UP2 USHF.L.U32 UR5, UR4, 0xb, URZ ;  /* 0x0000000b0405a899 */ /* 0x000fe400080006ff */
[----:B------:R-:W-:Y:S02]  /*0a70*/  @!UP2 USHF.L.U32 UR4, UR4, 0x1, URZ ;  /* 0x000000010404a899 */ /* 0x000fe400080006ff */
[----:B------:R-:W-:Y:S01]  /*0a80*/  UIADD3 UR6, UPT, UPT, UR6, UR31, URZ ;  /* 0x0000001f06067290 */ /* 0x000fe2000fffe0ff */
[----:B------:R-:W-:Y:S01]  /*0a90*/  LOP3.LUT R6, R3, 0x90, RZ, 0xc0, !PT ;  /* 0x0000009003067812 */ /* 0x000fe200078ec0ff */
[----:B------:R-:W-:Y:S01]  /*0aa0*/  UIADD3 UR8, UPT, UPT, UR12, 0xc00, URZ ;  /* 0x00000c000c087890 */ /* 0x000fe2000fffe0ff */
[----:B------:R-:W-:Y:S01]  /*0ab0*/  ISETP.EQ.U32.AND P4, PT, RZ, UR20, P3 ;  /* 0x00000014ff007c0c */ /* 0x000fe20009f82070 */
[----:B------:R-:W-:Y:S01]  /*0ac0*/  ULEA UR14, UR14, UR6, 0x2 ;  /* 0x000000060e0e7291 */ /* 0x000fe2000f8e10ff */
[----:B------:R-:W-:Y:S01]  /*0ad0*/  LOP3.LUT R13, R6, 0x17e, R13, 0x78, !PT ;  /* 0x0000017e060d7812 */ /* 0x000fe200078e780d */
[----:B------:R0:W1:Y:S04]  /*0ae0*/  @!UP0 SYNCS.EXCH.64 URZ, [UR12+0x1408], UR16 ;  /* 0x001408100cff85b2 */ /* 0x0000680008000100 */
[----:B--2---:R0:W-:Y:S04]  /*0af0*/  STS.U16 [R13+UR12+0x800], R2 ;  /* 0x000800020d007988 */ /* 0x0041e8000800040c */
[----:B---3--:R0:W-:Y:S01]  /*0b00*/  STS.U16 [R13+UR12+0xa00], R4 ;  /* 0x000a00040d007988 */ /* 0x0081e2000800040c */
[----:B-1----:R1:W-:Y:S06]  /*0b10*/  MEMBAR.ALL.CTA ;  /* 0x0000000000007992 */ /* 0x0023ec0000008000 */
[----:B-1----:R-:W-:Y:S04]  /*0b20*/  FENCE.VIEW.ASYNC.S ;  /* 0x00000000000073c6 */ /* 0x002fe80000000000 */
[----:B------:R-:W1:Y:S02]  /*0b30*/  FENCE.VIEW.ASYNC.S ;  /* 0x00000000000073c6 */ /* 0x000e640000000000 */
[----:B-1----:R0:W1:Y:S02]  /*0b40*/  @!UP3 SYNCS.EXCH.64 URZ, [UR12+0xc00], UR4 ;  /* 0x000c00040cffb5b2 */ /* 0x0020640008000100 */
[----:B-1----:R-:W-:Y:S06]  /*0b50*/  BAR.SYNC.DEFER_BLOCKING 0x0 ;  /* 0x0000000000007b1d */ /* 0x002fec0000010000 */
[----:B0-----:R-:W-:Y:S05]  /*0b60*/  @!P4 BRA `(.L_x_6) ;  /* 0x00000000003cc947 */ /* 0x001fea0003800000 */
[----:B------:R-:W-:Y:S02]  /*0b70*/  UIADD3 UR4, UPT, UPT, UR12, 0x800, URZ ;  /* 0x000008000c047890 */ /* 0x000fe4000fffe0ff */
[----:B------:R-:W-:Y:S02]  /*0b80*/  USHF.R.U32.HI UR16, URZ, 0x4, UR12 ;  /* 0x00000004ff107899 */ /* 0x000fe4000801160c */
[----:B------:R-:W-:Y:S02]  /*0b90*/  USHF.R.U32.HI UR4, URZ, 0x4, UR4 ;  /* 0x00000004ff047899 */ /* 0x000fe40008011604 */
[----:B------:R-:W-:Y:S02]  /*0ba0*/  USGXT.U32 UR16, UR16, 0xe ;  /* 0x0000000e1010789a */ /* 0x000fe40008000000 */
[----:B------:R-:W-:Y:S01]  /*0bb0*/  USGXT.U32 UR18, UR4, 0xe ;  /* 0x0000000e0412789a */ /* 0x000fe20008000000 */
[----:B------:R-:W-:Y:S02]  /*0bc0*/  UMOV UR5, URZ ;  /* 0x000000ff00057c82 */ /* 0x000fe40008000000 */
[----:B------:R-:W-:Y:S01]  /*0bd0*/  UMOV UR4, UR8 ;  /* 0x0000000800047c82 */ /* 0x000fe20008000000 */
[----:B------:R-:W-:Y:S01]  /*0be0*/  UMOV UR24, 0x0 ;  /* 0x0000000000187882 */ /* 0x000fe20000000000 */
[----:B------:R-:W-:Y:S01]  /*0bf0*/  UMOV UR25, 0x4088490 ;  /* 0x0408849000197882 */ /* 0x000fe20000000000 */
[----:B------:R-:W-:Y:S01]  /*0c00*/  UMOV UR17, 0x40004040 ;  /* 0x4000404000117882 */ /* 0x000fe20000000000 */
[----:B------:R-:W-:Y:S01]  /*0c10*/  UMOV UR19, 0xc0004010 ;  /* 0xc000401000137882 */ /* 0x000fe20000000000 */
[----:B------:R-:W-:Y:S01]  /*0c20*/  UMOV UR4, UR4 ;  /* 0x0000000400047c82 */ /* 0x000fe20008000000 */
[----:B------:R0:W-:Y:S01]  /*0c30*/  UTCHMMA gdesc[UR16], gdesc[UR18], tmem[UR31], tmem[UR24], idesc[UR25], !UPT ;  /* 0x00ff1812100075ea */ /* 0x0001e2000f80001f */
[----:B------:R0:W-:Y:S01]  /*0c40*/  UTCBAR [UR4], URZ ;  /* 0x000000ff040073e9 */ /* 0x0001e200080000ff */
[----:B------:R-:W-:-:S02]  /*0c50*/  NOP ;  /* 0x0000000000007918 */ /* 0x000fc40000000000 */
.L_x_6:
[----:B------:R-:W-:Y:S05]  /*0c60*/  @!P3 BRA `(.L_x_7) ;  /* 0x000000000008b947 */ /* 0x000fea0003800000 */
[----:B------:R-:W1:Y:S02]  /*0c70*/  SYNCS.PHASECHK.TRANS64.TRYWAIT P0, [UR12+0xc00], RZ ;  /* 0x000c00ffff0075a7 */ /* 0x000e64000800110c */
[----:B-1----:R-:W-:Y:S05]  /*0c80*/  @!P0 BRA `(.L_x_8) ;  /* 0x0000002400e88947 */ /* 0x002fea0003800000 */
.L_x_7:
[----:B------:R-:W1:Y:S01]  /*0c90*/  S2R R31, SR_TID.X ;  /* 0x00000000001f7919 */ /* 0x000e620000002100 */
[----:B0-----:R-:W0:Y:S01]  /*0ca0*/  LDCU UR4, c[0x0][0x3a8] ;  /* 0x00007500ff0477ac */ /* 0x001e220008000800 */
[----:B------:R-:W-:Y:S06]  /*0cb0*/  BAR.SYNC.DEFER_BLOCKING 0x0 ;  /* 0x0000000000007b1d */ /* 0x000fec0000010000 */
[----:B------:R-:W2:Y:S01]  /*0cc0*/  LDCU.64 UR24, c[0x0][0x3d0] ;  /* 0x00007a00ff1877ac */ /* 0x000ea20008000a00 */
[----:B------:R-:W-:Y:S01]  /*0cd0*/  LDTM.16dp32bit_t0_t15.x8 R4, tmem[UR14] ;  /* 0x0000000e000479ee */ /* 0x000fe20008980000 */
[----:B------:R-:W0:Y:S01]  /*0ce0*/  LDTM.16dp32bit_t16_t31.x8 R4, tmem[UR14+0x8] ;  /* 0x0000080e000479ee */ /* 0x000e2200089a0000 */
[----:B-1----:R-:W-:-:S02]  /*0cf0*/  LOP3.LUT R3, R31, 0x10, RZ, 0xc0, !PT ;  /* 0x000000101f037812 */ /* 0x002fc400078ec0ff */
[----:B------:R-:W-:Y:S02]  /*0d00*/  SHF.R.U32.HI R2, RZ, 0x1, R31 ;  /* 0x00000001ff027819 */ /* 0x000fe4000001161f */
[----:B------:R-:W-:Y:S01]  /*0d10*/  LOP3.LUT R17, R31, 0x80, RZ, 0xc0, !PT ;  /* 0x000000801f117812 */ /* 0x000fe200078ec0ff */
[----:B0-----:R-:W-:Y:S01]  /*0d20*/  FMUL R6, R6, UR4 ;  /* 0x0000000406067c20 */ /* 0x001fe20008400000 */
[----:B------:R-:W-:Y:S01]  /*0d30*/  SHF.R.U32.HI R26, RZ, 0x1, R3 ;  /* 0x00000001ff1a7819 */ /* 0x000fe20000011603 */
[----:B------:R-:W-:Y:S01]  /*0d40*/  FMUL R12, R7, UR4 ;  /* 0x00000004070c7c20 */ /* 0x000fe20008400000 */
[----:B------:R-:W-:Y:S01]  /*0d50*/  LOP3.LUT R2, R2, 0x30, RZ, 0xc0, !PT ;  /* 0x0000003002027812 */ /* 0x000fe200078ec0ff */
[----:B------:R-:W-:Y:S01]  /*0d60*/  FMUL R4, R4, UR4 ;  /* 0x0000000404047c20 */ /* 0x000fe20008400000 */
[----:B------:R-:W-:Y:S01]  /*0d70*/  LEA.HI R26, R17, R26, RZ, 0x1d ;  /* 0x0000001a111a7211 */ /* 0x000fe200078fe8ff */
[----:B------:R-:W-:Y:S01]  /*0d80*/  FMUL R24, R5, UR4 ;  /* 0x0000000405187c20 */ /* 0x000fe20008400000 */
[----:B------:R-:W-:Y:S01]  /*0d90*/  LOP3.LUT R3, R2, 0xf, R31, 0xf8, !PT ;  /* 0x0000000f02037812 */ /* 0x000fe200078ef81f */
[----:B------:R-:W-:Y:S01]  /*0da0*/  FMUL R8, R8, UR4 ;  /* 0x0000000408087c20 */ /* 0x000fe20008400000 */
[----:B------:R-:W-:Y:S01]  /*0db0*/  FMUL R10, R10, UR4 ;  /* 0x000000040a0a7c20 */ /* 0x000fe20008400000 */
[C---:B------:R-:W-:Y:S01]  /*0dc0*/  VIADD R17, R26.reuse, 0x2 ;  /* 0x000000021a117836 */ /* 0x040fe20000000000 */
[----:B------:R-:W-:Y:S01]  /*0dd0*/  LOP3.LUT R2, R3, UR11, RZ, 0xfc, !PT ;  /* 0x0000000b03027c12 */ /* 0x000fe2000f8efcff */
[C---:B------:R-:W-:Y:S01]  /*0de0*/  VIADD R19, R26.reuse, 0x3 ;  /* 0x000000031a137836 */ /* 0x040fe20000000000 */
[----:B------:R-:W-:Y:S01]  /*0df0*/  LOP3.LUT P6, RZ, R31, 0xff, RZ, 0xc0, !PT ;  /* 0x000000ff1fff7812 */ /* 0x000fe200078cc0ff */
[----:B------:R-:W-:Y:S01]  /*0e00*/  VIADD R7, R26, 0x6 ;  /* 0x000000061a077836 */ /* 0x000fe20000000000 */
[----:B------:R-:W-:Y:S01]  /*0e10*/  ISETP.GE.AND P2, PT, R2, R17, PT ;  /* 0x000000110200720c */ /* 0x000fe20003f46270 */
[----:B------:R-:W-:Y:S01]  /*0e20*/  VIADD R23, R26, 0x4 ;  /* 0x000000041a177836 */ /* 0x000fe20000000000 */
[----:B------:R-:W-:Y:S01]  /*0e30*/  ISETP.GE.AND P5, PT, R2, R19, PT ;  /* 0x000000130200720c */ /* 0x000fe20003fa6270 */
[----:B------:R-:W-:Y:S01]  /*0e40*/  VIADD R5, R26, 0x7 ;  /* 0x000000071a057836 */ /* 0x000fe20000000000 */
[----:B------:R-:W-:Y:S01]  /*0e50*/  FSEL R18, R6, -INF , P2 ;  /* 0xff80000006127808 */ /* 0x000fe20001000000 */
[----:B------:R-:W-:Y:S01]  /*0e60*/  VIADD R17, R26, 0x5 ;  /* 0x000000051a117836 */ /* 0x000fe20000000000 */
[----:B------:R-:W-:Y:S01]  /*0e70*/  ISETP.GE.AND P2, PT, R2, R26, PT ;  /* 0x0000001a0200720c */ /* 0x000fe20003f46270 */
[----:B------:R-:W-:Y:S01]  /*0e80*/  IMAD.SHL.U32 R3, R3, 0x8, RZ ;  /* 0x0000000803037824 */ /* 0x000fe200078e00ff */
[----:B------:R-:W-:-:S02]  /*0e90*/  FSEL R6, R12, -INF , P5 ;  /* 0xff8000000c067808 */ /* 0x000fc40002800000 */
[----:B------:R-:W-:Y:S01]  /*0ea0*/  ISETP.GE.AND P5, PT, R2, R7, PT ;  /* 0x000000070200720c */ /* 0x000fe20003fa6270 */
[----:B------:R-:W0:Y:S01]  /*0eb0*/  @!P6 SYNCS.CCTL.IV [UR12+0xc00] ;  /* 0x000c0000ff00e9b1 */ /* 0x000e22000800000c */
[----:B------:R-:W-:Y:S01]  /*0ec0*/  FSEL R7, R4, -INF , P2 ;  /* 0xff80000004077808 */ /* 0x000fe20001000000 */
[----:B------:R-:W-:Y:S01]  /*0ed0*/  FMUL R4, R9, UR4 ;  /* 0x0000000409047c20 */ /* 0x000fe20008400000 */
[C---:B------:R-:W-:Y:S01]  /*0ee0*/  ISETP.GT.AND P2, PT, R2.reuse, R26, PT ;  /* 0x0000001a0200720c */ /* 0x040fe20003f44270 */
[----:B------:R-:W-:Y:S01]  /*0ef0*/  NOP ;  /* 0x0000000000007918 */ /* 0x000fe20000000000 */
[----:B------:R-:W-:Y:S02]  /*0f00*/  ISETP.GE.AND P0, PT, R2, R23, PT ;  /* 0x000000170200720c */ /* 0x000fe40003f06270 */
[----:B------:R-:W-:Y:S02]  /*0f10*/  FSEL R24, R24, -INF , P2 ;  /* 0xff80000018187808 */ /* 0x000fe40001000000 */
[----:B------:R-:W-:Y:S01]  /*0f20*/  FSEL R9, R8, -INF , P0 ;  /* 0xff80000008097808 */ /* 0x000fe20000000000 */
[----:B------:R-:W-:Y:S01]  /*0f30*/  FMUL R8, R11, UR4 ;  /* 0x000000040b087c20 */ /* 0x000fe20008400000 */
[C---:B------:R-:W-:Y:S01]  /*0f40*/  ISETP.GE.AND P0, PT, R2.reuse, R5, PT ;  /* 0x000000050200720c */ /* 0x040fe20003f06270 */
[----:B--2---:R-:W-:Y:S01]  /*0f50*/  UIMAD UR4, UR7, UR24, URZ ;  /* 0x00000018070472a4 */ /* 0x004fe2000f8e02ff */
[----:B------:R-:W-:-:S02]  /*0f60*/  ISETP.GE.AND P1, PT, R2, R17, PT ;  /* 0x000000110200720c */ /* 0x000fc40003f26270 */
[----:B------:R-:W-:Y:S01]  /*0f70*/  FMNMX3 R5, R7, R24, R18, !PT ;  /* 0x0000001807057276 */ /* 0x000fe20007800012 */
[----:B------:R-:W-:Y:S01]  /*0f80*/  USHF.L.U32 UR6, UR4, 0x1, URZ ;  /* 0x0000000104067899 */ /* 0x000fe200080006ff */
[----:B------:R-:W-:Y:S01]  /*0f90*/  FSEL R11, R4, -INF , P1 ;  /* 0xff800000040b7808 */ /* 0x000fe20000800000 */
[----:B------:R-:W-:Y:S01]  /*0fa0*/  UIMAD.WIDE UR4, UR4, 0x2, URZ ;  /* 0x00000002040478a5 */ /* 0x000fe2000f8e02ff */
[----:B------:R-:W-:Y:S02]  /*0fb0*/  FSEL R10, R10, -INF , P5 ;  /* 0xff8000000a0a7808 */ /* 0x000fe40002800000 */
[----:B------:R-:W-:Y:S02]  /*0fc0*/  FMNMX3 R5, R5, R6, R9, !PT ;  /* 0x0000000605057276 */ /* 0x000fe40007800009 */
[----:B------:R-:W-:Y:S02]  /*0fd0*/  FSEL R8, R8, -INF , P0 ;  /* 0xff80000008087808 */ /* 0x000fe40000000000 */
[----:B------:R-:W-:-:S02]  /*0fe0*/  FMNMX3 R5, R5, R11, R10, !PT ;  /* 0x0000000b05057276 */ /* 0x000fc4000780000a */
[C---:B------:R-:W-:Y:S02]  /*0ff0*/  LOP3.LUT R19, R31.reuse, 0x1f, RZ, 0xc0, !PT ;  /* 0x0000001f1f137812 */ /* 0x040fe400078ec0ff */
[----:B------:R-:W-:Y:S02]  /*1000*/  FMNMX R5, R8, R5, !PT ;  /* 0x0000000508057209 */ /* 0x000fe40007800000 */
[----:B------:R-:W-:Y:S02]  /*1010*/  LOP3.LUT R17, R31, 0xff, RZ, 0xc0, !PT ;  /* 0x000000ff1f117812 */ /* 0x000fe400078ec0ff */
[C---:B------:R-:W-:Y:S01]  /*1020*/  ISETP.GE.U32.AND P0, PT, R19.reuse, 0x10, PT ;  /* 0x000000101300780c */ /* 0x040fe20003f06070 */
[----:B------:R-:W1:Y:S01]  /*1030*/  SHFL.BFLY PT, R4, R5, 0x10, 0x1f ;  /* 0x0e001f0005047f89 */ /* 0x000e6200000e0000 */
[----:B------:R-:W-:Y:S01]  /*1040*/  SHF.R.U32.HI R12, RZ, 0x5, R17 ;  /* 0x00000005ff0c7819 */ /* 0x000fe20000011611 */
[----:B------:R-:W-:Y:S01]  /*1050*/  IMAD R19, R19, UR25, RZ ;  /* 0x0000001913137c24 */ /* 0x000fe2000f8e02ff */
[----:B------:R-:W-:-:S02]  /*1060*/  ISETP.GE.U32.AND P1, PT, R17, 0x80, PT ;  /* 0x000000801100780c */ /* 0x000fc40003f26070 */
[----:B------:R-:W-:Y:S01]  /*1070*/  LOP3.LUT R12, R3, 0x4, R12, 0xf8, !PT ;  /* 0x00000004030c7812 */ /* 0x000fe200078ef80c */
[----:B------:R-:W-:Y:S01]  /*1080*/  IMAD.SHL.U32 R23, R19, 0x2, RZ ;  /* 0x0000000213177824 */ /* 0x000fe200078e00ff */
[----:B------:R-:W-:Y:S01]  /*1090*/  LEA R37, R17, UR12, 0x2 ;  /* 0x0000000c11257c11 */ /* 0x000fe2000f8e10ff */
[----:B------:R-:W-:Y:S01]  /*10a0*/  IMAD.HI R30, R19, 0x2, RZ ;  /* 0x00000002131e7827 */ /* 0x000fe200078e02ff */
[----:B-1----:R-:W-:Y:S02]  /*10b0*/  FMNMX R25, R5, R4, !PT ;  /* 0x0000000405197209 */ /* 0x002fe40007800000 */
[----:B------:R-:W1:Y:S03]  /*10c0*/  LDC.64 R4, c[0x0][0x390] ;  /* 0x0000e400ff047b82 */ /* 0x000e660000000a00 */
[----:B0-----:R-:W-:Y:S05]  /*10d0*/  @!P0 STS [R12+UR12+0x800], R25 ;  /* 0x000800190c008988 */ /* 0x001fea000800080c */
[----:B------:R-:W-:Y:S01]  /*10e0*/  BAR.SYNC.DEFER_BLOCKING 0x0 ;  /* 0x0000000000007b1d */ /* 0x000fe20000010000 */
[----:B-1----:R-:W-:-:S04]  /*10f0*/  IADD3 R4, P2, P5, R23, UR6, R4 ;  /* 0x0000000617047c10 */ /* 0x002fc8000fd5e004 */
[----:B------:R-:W-:Y:S02]  /*1100*/  IADD3.X R5, PT, PT, R30, UR5, R5, P2, P5 ;  /* 0x000000051e057c10 */ /* 0x000fe400097ea405 */
[----:B------:R-:W-:Y:S01]  /*1110*/  LOP3.LUT P2, RZ, R31, 0x1, RZ, 0xc0, !PT ;  /* 0x000000011fff7812 */ /* 0x000fe2000784c0ff */
[----:B------:R-:W0:Y:S03]  /*1120*/  @!P1 LDS R16, [R37+0x800] ;  /* 0x0008000025109984 */ /* 0x000e260000000800 */
[----:B------:R-:W-:Y:S01]  /*1130*/  ISETP.LT.U32.AND P2, PT, R17, 0x80, !P2 ;  /* 0x000000801100780c */ /* 0x000fe20005741070 */
[----:B0-----:R-:W0:Y:S02]  /*1140*/  SHFL.BFLY PT, R27, R16, 0x1, 0x1f ;  /* 0x0c201f00101b7f89 */ /* 0x001e2400000e0000 */
[----:B0-----:R-:W-:-:S10]  /*1150*/  FMNMX R30, R16, R27, !PT ;  /* 0x0000001b101e7209 */ /* 0x001fd40007800000 */
[----:B------:R-:W-:Y:S01]  /*1160*/  @P2 STS [R37+0x800], R30 ;  /* 0x0008001e25002388 */ /* 0x000fe20000000800 */
[----:B------:R-:W-:Y:S06]  /*1170*/  BAR.SYNC.DEFER_BLOCKING 0x0 ;  /* 0x0000000000007b1d */ /* 0x000fec0000010000 */
[----:B------:R-:W0:Y:S02]  /*1180*/  LDS R27, [R3+UR12+0x800] ;  /* 0x0008000c031b7984 */ /* 0x000e240008000800 */
[----:B0-----:R-:W-:-:S05]  /*1190*/  FMNMX R27, R27, -INF , !PT ;  /* 0xff8000001b1b7809 */ /* 0x001fca0007800000 */
[--C-:B------:R-:W-:Y:S01]  /*11a0*/  FADD R7, R7, -R27.reuse ;  /* 0x8000001b07077221 */ /* 0x100fe20000000000 */
[--C-:B------:R-:W-:Y:S01]  /*11b0*/  FADD R24, R24, -R27.reuse ;  /* 0x8000001b18187221 */ /* 0x100fe20000000000 */
[--C-:B------:R-:W-:Y:S01]  /*11c0*/  FADD R18, R18, -R27.reuse ;  /* 0x8000001b12127221 */ /* 0x100fe20000000000 */
[--C-:B------:R-:W-:Y:S01]  /*11d0*/  FADD R16, R6, -R27.reuse ;  /* 0x8000001b06107221 */ /* 0x100fe20000000000 */
[----:B------:R-:W-:Y:S01]  /*11e0*/  FMUL R7, R7, 1.4426950216293334961 ;  /* 0x3fb8aa3b07077820 */ /* 0x000fe20000400000 */
[----:B------:R-:W-:Y:S01]  /*11f0*/  FMUL R24, R24, 1.4426950216293334961 ;  /* 0x3fb8aa3b18187820 */ /* 0x000fe20000400000 */
[----:B------:R-:W-:Y:S01]  /*1200*/  FMUL R18, R18, 1.4426950216293334961 ;  /* 0x3fb8aa3b12127820 */ /* 0x000fe20000400000 */
[----:B------:R-:W-:Y:S01]  /*1210*/  FMUL R17, R16, 1.4426950216293334961 ;  /* 0x3fb8aa3b10117820 */ /* 0x000fe20000400000 */
[--C-:B------:R-:W-:Y:S01]  /*1220*/  FADD R16, R9, -R27.reuse ;  /* 0x8000001b09107221 */ /* 0x100fe20000000000 */
[--C-:B------:R-:W-:Y:S01]  /*1230*/  FADD R8, R8, -R27.reuse ;  /* 0x8000001b08087221 */ /* 0x100fe20000000000 */
[----:B------:R-:W-:Y:S02]  /*1240*/  MUFU.EX2 R7, R7 ;  /* 0x0000000700077308 */ /* 0x000fe40000000800 */
[----:B------:R-:W-:Y:S01]  /*1250*/  FMUL R19, R16, 1.4426950216293334961 ;  /* 0x3fb8aa3b10137820 */ /* 0x000fe20000400000 */
[----:B------:R-:W-:Y:S01]  /*1260*/  FADD R16, R11, -R27 ;  /* 0x8000001b0b107221 */ /* 0x000fe20000000000 */
[----:B------:R-:W-:-:S03]  /*1270*/  FMUL R8, R8, 1.4426950216293334961 ;  /* 0x3fb8aa3b08087820 */ /* 0x000fc60000400000 */
[----:B------:R-:W-:Y:S01]  /*1280*/  FMUL R25, R16, 1.4426950216293334961 ;  /* 0x3fb8aa3b10197820 */ /* 0x000fe20000400000 */
[----:B------:R-:W0:Y:S01]  /*1290*/  MUFU.EX2 R24, R24 ;  /* 0x0000001800187308 */ /* 0x000e220000000800 */
[----:B------:R-:W-:-:S04]  /*12a0*/  FADD R16, R10, -R27 ;  /* 0x8000001b0a107221 */ /* 0x000fc80000000000 */
[----:B------:R-:W-:-:S03]  /*12b0*/  FMUL R16, R16, 1.4426950216293334961 ;  /* 0x3fb8aa3b10107820 */ /* 0x000fc60000400000 */
[----:B------:R-:W1:Y:S08]  /*12c0*/  MUFU.EX2 R6, R18 ;  /* 0x0000001200067308 */ /* 0x000e700000000800 */
[----:B------:R-:W2:Y:S01]  /*12d0*/  MUFU.EX2 R9, R17 ;  /* 0x0000001100097308 */ /* 0x000ea20000000800 */
[----:B0-----:R-:W-:-:S07]  /*12e0*/  FADD R29, R7, R24 ;  /* 0x00000018071d7221 */ /* 0x001fce0000000000 */
[----:B------:R0:W3:Y:S01]  /*12f0*/  MUFU.EX2 R11, R19 ;  /* 0x00000013000b7308 */ /* 0x0000e20000000800 */
[----:B-1----:R-:W-:-:S07]  /*1300*/  FADD R18, R6, R29 ;  /* 0x0000001d06127221 */ /* 0x002fce0000000000 */
[----:B------:R-:W1:Y:S01]  /*1310*/  MUFU.EX2 R10, R25 ;  /* 0x00000019000a7308 */ /* 0x000e620000000800 */
[----:B--2---:R-:W-:Y:S01]  /*1320*/  FADD R18, R9, R18 ;  /* 0x0000001209127221 */ /* 0x004fe20000000000 */
[----:B0-----:R-:W0:Y:S06]  /*1330*/  LDC R19, c[0x0][0x3d8] ;  /* 0x0000f600ff137b82 */ /* 0x001e2c0000000800 */
[----:B------:R-:W2:Y:S01]  /*1340*/  MUFU.EX2 R23, R16 ;  /* 0x0000001000177308 */ /* 0x000ea20000000800 */
[----:B---3--:R-:W-:-:S07]  /*1350*/  FADD R17, R11, R18 ;  /* 0x000000120b117221 */ /* 0x008fce0000000000 */
[----:B------:R3:W4:Y:S01]  /*1360*/  MUFU.EX2 R30, R8 ;  /* 0x00000008001e7308 */ /* 0x0007220000000800 */
[----:B-1----:R-:W-:-:S04]  /*1370*/  FADD R18, R10, R17 ;  /* 0x000000110a127221 */ /* 0x002fc80000000000 */
[----:B--2---:R-:W-:Y:S01]  /*1380*/  FADD R17, R23, R18 ;  /* 0x0000001217117221 */ /* 0x004fe20000000000 */
[----:B---3--:R-:W-:-:S04]  /*1390*/  SHF.R.U32.HI R8, RZ, 0x5, R31 ;  /* 0x00000005ff087819 */ /* 0x008fc8000001161f */
[----:B------:R-:W-:Y:S01]  /*13a0*/  SGXT.U32 R8, R8, 0x3 ;  /* 0x000000030808781a */ /* 0x000fe20000000000 */
[----:B----4-:R-:W-:-:S04]  /*13b0*/  FADD R17, R30, R17 ;  /* 0x000000111e117221 */ /* 0x010fc80000000000 */
[----:B0-----:R-:W-:Y:S01]  /*13c0*/  IMAD R8, R8, R19, RZ ;  /* 0x0000001308087224 */ /* 0x001fe200078e02ff */
[----:B------:R-:W0:Y:S03]  /*13d0*/  SHFL.BFLY PT, R18, R17, 0x10, 0x1f ;  /* 0x0e001f0011127f89 */ /* 0x000e2600000e0000 */
[----:B------:R-:W-:Y:S01]  /*13e0*/  IMAD R19, R19, 0x8, R8 ;  /* 0x0000000813137824 */ /* 0x000fe200078e0208 */
[----:B------:R-:W-:Y:S01]  /*13f0*/  BAR.SYNC.DEFER_BLOCKING 0x0 ;  /* 0x0000000000007b1d */ /* 0x000fe20000010000 */
[----:B------:R-:W-:Y:S01]  /*1400*/  LEA R16, P5, R8, R4, 0x1 ;  /* 0x0000000408107211 */ /* 0x000fe200078a08ff */
[----:B0-----:R-:W-:-:S03]  /*1410*/  FADD R25, R17, R18 ;  /* 0x0000001211197221 */ /* 0x001fc60000000000 */
[-C--:B------:R-:W-:Y:S02]  /*1420*/  LEA.HI.X.SX32 R17, R8, R5.reuse, 0x1, P5 ;  /* 0x0000000508117211 */ /* 0x080fe400028f0eff */
[C---:B------:R-:W-:Y:S01]  /*1430*/  LEA R18, P5, R19.reuse, R4, 0x1 ;  /* 0x0000000413127211 */ /* 0x040fe200078a08ff */
[----:B------:R0:W-:Y:S03]  /*1440*/  @!P0 STS [R12+UR12+0x800], R25 ;  /* 0x000800190c008988 */ /* 0x0001e6000800080c */
[----:B------:R-:W-:Y:S01]  /*1450*/  LEA.HI.X.SX32 R19, R19, R5, 0x1, P5 ;  /* 0x0000000513137211 */ /* 0x000fe200028f0eff */
[----:B------:R-:W-:Y:S01]  /*1460*/  BAR.SYNC.DEFER_BLOCKING 0x0 ;  /* 0x0000000000007b1d */ /* 0x000fe20000010000 */
[----:B0-----:R-:W-:-:S05]  /*1470*/  PRMT R25, RZ, 0x7610, R25 ;  /* 0x00007610ff197816 */ /* 0x001fca0000000019 */
[----:B------:R-:W0:Y:S04]  /*1480*/  @!P1 LDS R22, [R37+0x800] ;  /* 0x0008000025169984 */ /* 0x000e280000000800 */
[----:B0-----:R-:W0:Y:S02]  /*1490*/  SHFL.BFLY PT, R29, R22, 0x1, 0x1f ;  /* 0x0c201f00161d7f89 */ /* 0x001e2400000e0000 */
[--C-:B0-----:R-:W-:Y:S01]  /*14a0*/  FADD R4, R22, R29.reuse ;  /* 0x0000001d16047221 */ /* 0x101fe20000000000 */
[----:B------:R-:W-:-:S04]  /*14b0*/  PRMT R29, RZ, 0x7610, R29 ;  /* 0x00007610ff1d7816 */ /* 0x000fc8000000001d */
[----:B------:R0:W-:Y:S01]  /*14c0*/  @P2 STS [R37+0x800], R4 ;  /* 0x0008000425002388 */ /* 0x0001e20000000800 */
[----:B------:R-:W-:Y:S06]  /*14d0*/  BAR.SYNC.DEFER_BLOCKING 0x0 ;  /* 0x0000000000007b1d */ /* 0x000fec0000010000 */
[----:B------:R-:W2:Y:S04]  /*14e0*/  @P3 LDG.E.U16 R25, desc[UR22][R16.64] ;  /* 0x0000001610193981 */ /* 0x000ea8000c1e1500 */
[----:B------:R-:W3:Y:S01]  /*14f0*/  @P3 LDG.E.U16 R29, desc[UR22][R18.64] ;  /* 0x00000016121d3981 */ /* 0x000ee2000c1e1500 */
[----:B------:R-:W-:Y:S01]  /*1500*/  FADD R22, -R27, -INF ;  /* 0xff8000001b167421 */ /* 0x000fe20000000100 */
[----:B0-----:R-:W-:-:S02]  /*1510*/  F2FP.BF16.F32.PACK_AB R4, R24, R7 ;  /* 0x000000071804723e */ /* 0x001fc400000010ff */
[----:B------:R0:W1:Y:S01]  /*1520*/  LDS R8, [R3+UR12+0x800] ;  /* 0x0008000c03087984 */ /* 0x0000620008000800 */
[----:B------:R-:W-:Y:S01]  /*1530*/  F2FP.BF16.F32.PACK_AB R5, R9, R6 ;  /* 0x000000060905723e */ /* 0x000fe200000010ff */
[----:B------:R-:W-:Y:S01]  /*1540*/  FMUL R22, R22, 1.4426950216293334961 ;  /* 0x3fb8aa3b16167820 */ /* 0x000fe20000400000 */
[----:B------:R-:W-:Y:S01]  /*1550*/  F2FP.BF16.F32.PACK_AB R6, R10, R11 ;  /* 0x0000000b0a06723e */ /* 0x000fe200000010ff */
[----:B------:R-:W-:Y:S01]  /*1560*/  BAR.SYNC.DEFER_BLOCKING 0x0 ;  /* 0x0000000000007b1d */ /* 0x000fe20000010000 */
[----:B------:R-:W-:-:S05]  /*1570*/  F2FP.BF16.F32.PACK_AB R7, R30, R23 ;  /* 0x000000171e07723e */ /* 0x000fca00000010ff */
[----:B--2---:R0:W-:Y:S04]  /*1580*/  STS.U16 [R0+UR12+0x800], R25 ;  /* 0x0008001900007988 */ /* 0x0041e8000800040c */
[----:B---3--:R0:W-:Y:S01]  /*1590*/  STS.U16 [R0+UR12+0xa00], R29 ;  /* 0x000a001d00007988 */ /* 0x0081e2000800040c */
[----:B-1----:R-:W-:Y:S05]  /*15a0*/  @!P3 BRA `(.L_x_9) ;  /* 0x000000000008b947 */ /* 0x002fea0003800000 */
[----:B------:R1:W-:Y:S01]  /*15b0*/  STTM.16dp32bit_t0_t15.x4 tmem[UR13+0x10], R4 ;  /* 0x00001004000079ed */ /* 0x0003e2000890000d */
[----:B------:R1:W-:Y:S02]  /*15c0*/  STTM.16dp32bit_t16_t31.x4 tmem[UR13+0x14], R4 ;  /* 0x00001404000079ed */ /* 0x0003e4000892000d */
.L_x_9:
[----:B------:R-:W2:Y:S02]  /*15d0*/  FENCE.VIEW.ASYNC.T ;  /* 0x00000000000073c6 */ /* 0x000ea40000000200 */
[----:B--2---:R-:W-:Y:S06]  /*15e0*/  BAR.SYNC.DEFER_BLOCKING 0x0 ;  /* 0x0000000000007b1d */ /* 0x004fec0000010000 */
[----:B------:R2:W3:Y:S01]  /*15f0*/  MUFU.EX2 R9, R22 ;  /* 0x0000001600097308 */ /* 0x0004e20000000800 */
[----:B-1----:R-:W1:Y:S01]  /*1600*/  LDTM.16dp32bit_t0_t15.x4 R4, tmem[UR13] ;  /* 0x0000000d000479ee */ /* 0x002e620008900000 */
[----:B------:R-:W4:Y:S01]  /*1610*/  LDTM.16dp32bit_t16_t31.x4 R4, tmem[UR13+0x4] ;  /* 0x0000040d000479ee */ /* 0x000f220008920000 */
[----:B------:R-:W-:Y:S01]  /*1620*/  NOP ;  /* 0x0000000000007918 */ /* 0x000fe20000000000 */
[----:B------:R-:W-:Y:S05]  /*1630*/  @!P3 BRA `(.L_x_10) ;  /* 0x000000000018b947 */ /* 0x000fea0003800000 */
[C---:B-1-34-:R-:W-:Y:S01]  /*1640*/  FMUL R4, R9.reuse, R4 ;  /* 0x0000000409047220 */ /* 0x05afe20000400000 */
[C---:B------:R-:W-:Y:S01]  /*1650*/  FMUL R5, R9.reuse, R5 ;  /* 0x0000000509057220 */ /* 0x040fe20000400000 */
[C---:B------:R-:W-:Y:S01]  /*1660*/  FMUL R6, R9.reuse, R6 ;  /* 0x0000000609067220 */ /* 0x040fe20000400000 */
[----:B------:R-:W-:-:S04]  /*1670*/  FMUL R7, R9, R7 ;  /* 0x0000000709077220 */ /* 0x000fc80000400000 */
[----:B------:R1:W-:Y:S01]  /*1680*/  STTM.16dp32bit_t0_t15.x4 tmem[UR13], R4 ;  /* 0x00000004000079ed */ /* 0x0003e2000890000d */
[----:B------:R1:W-:Y:S02]  /*1690*/  STTM.16dp32bit_t16_t31.x4 tmem[UR13+0x4], R4 ;  /* 0x00000404000079ed */ /* 0x0003e4000892000d */
.L_x_10:
[----:B----4-:R-:W4:Y:S02]  /*16a0*/  FENCE.VIEW.ASYNC.T ;  /* 0x00000000000073c6 */ /* 0x010f240000000200 */
[----:B----4-:R-:W-:Y:S01]  /*16b0*/  BAR.SYNC.DEFER_BLOCKING 0x0 ;  /* 0x0000000000007b1d */ /* 0x010fe20000010000 */
[----:B---3--:R-:W-:Y:S01]  /*16c0*/  FADD R8, R9, R8 ;  /* 0x0000000809087221 */ /* 0x008fe20000000000 */
[----:B------:R-:W-:Y:S01]  /*16d0*/  UIADD3 UR6, UPT, UPT, UR12, 0x1400, URZ ;  /* 0x000014000c067890 */ /* 0x000fe2000fffe0ff */
[----:B------:R-:W-:Y:S01]  /*16e0*/  FSEL R27, R27, -INF , P3 ;  /* 0xff8000001b1b7808 */ /* 0x000fe20001800000 */
[----:B------:R-:W-:Y:S02]  /*16f0*/  UIADD3 UR15, UPT, UPT, UR10, 0x10, URZ ;  /* 0x000000100a0f7890 */ /* 0x000fe4000fffe0ff */
[----:B--2---:R-:W-:Y:S01]  /*1700*/  FSEL R22, R8, 1, P3 ;  /* 0x3f80000008167808 */ /* 0x004fe20001800000 */
[----:B------:R2:W-:Y:S06]  /*1710*/  MEMBAR.ALL.CTA ;  /* 0x0000000000007992 */ /* 0x0005ec0000008000 */
[----:B--2---:R-:W2:Y:S02]  /*1720*/  FENCE.VIEW.ASYNC.S ;  /* 0x00000000000073c6 */ /* 0x004ea40000000000 */
[----:B--2---:R-:W-:Y:S06]  /*1730*/  BAR.SYNC.DEFER_BLOCKING 0x0 ;  /* 0x0000000000007b1d */ /* 0x004fec0000010000 */
[----:B------:R-:W-:Y:S05]  /*1740*/  @!P4 BRA `(.L_x_11) ;  /* 0x000000000064c947 */ /* 0x000fea0003800000 */
[----:B------:R-:W-:Y:S01]  /*1750*/  UIADD3 UR4, UPT, UPT, UR12, 0x800, URZ ;  /* 0x000008000c047890 */ /* 0x000fe2000fffe0ff */
[----:B------:R-:W-:Y:S01]  /*1760*/  BSSY.RECONVERGENT B0, `(.L_x_12) ;  /* 0x0000016000007945 */ /* 0x000fe20003800200 */
[----:B------:R-:W-:Y:S02]  /*1770*/  ELECT P3, URZ, PT ;  /* 0x0000000000ff782f */ /* 0x000fe40003860000 */
[----:B------:R-:W-:Y:S01]  /*1780*/  USHF.R.U32.HI UR4, URZ, 0x4, UR4 ;  /* 0x00000004ff047899 */ /* 0x000fe20008011604 */
[----:B------:R-:W-:Y:S01]  /*1790*/  UMOV UR16, 0xfffffffe ;  /* 0xfffffffe00107882 */ /* 0x000fe20000000000 */
[----:B------:R-:W-:Y:S02]  /*17a0*/  UMOV UR17, 0x7fffbfdf ;  /* 0x7fffbfdf00117882 */ /* 0x000fe40000000000 */
[----:B------:R-:W-:Y:S01]  /*17b0*/  USGXT.U32 UR4, UR4, 0xe ;  /* 0x0000000e0404789a */ /* 0x000fe20008000000 */
[----:B------:R-:W-:Y:S01]  /*17c0*/  UMOV UR5, URZ ;  /* 0x000000ff00057c82 */ /* 0x000fe20008000000 */
[----:B------:R-:W-:-:S02]  /*17d0*/  UIADD3 UR18, UPT, UPT, UR10, 0x18, URZ ;  /* 0x000000180a127890 */ /* 0x000fc4000fffe0ff */
[----:B------:R-:W-:Y:S01]  /*17e0*/  UIADD3.64 UR16, UPT, UPT, UR4, -UR16, URZ ;  /* 0x8000001004107297 */ /* 0x000fe2000fffe0ff */
[----:B------:R-:W-:Y:S01]  /*17f0*/  UMOV UR26, 0x0 ;  /* 0x00000000001a7882 */ /* 0x000fe20000000000 */
[----:B------:R-:W-:Y:S01]  /*1800*/  UMOV UR27, 0x4040490 ;  /* 0x04040490001b7882 */ /* 0x000fe20000000000 */
[----:B------:R-:W-:Y:S01]  /*1810*/  UMOV UR5, 0x80004020 ;  /* 0x8000402000057882 */ /* 0x000fe20000000000 */
[----:B------:R-:W-:Y:S01]  /*1820*/  UMOV UR28, 0x0 ;  /* 0x00000000001c7882 */ /* 0x000fe20000000000 */
[----:B------:R-:W-:Y:S01]  /*1830*/  UMOV UR29, 0x4040490 ;  /* 0x04040490001d7882 */ /* 0x000fe20000000000 */
[----:B------:R2:W-:Y:S03]  /*1840*/  UTCHMMA tmem[UR15], gdesc[UR4], tmem[UR10], tmem[UR26], idesc[UR27], UPT ;  /* 0x00ff1a040f0079ea */ /* 0x0005e6000b80000a */
[----:B------:R2:W-:Y:S01]  /*1850*/  UTCHMMA tmem[UR18], gdesc[UR16], tmem[UR10], tmem[UR28], idesc[UR29], UPT ;  /* 0x00ff1c10120079ea */ /* 0x0005e2000b80000a */
[----:B------:R-:W-:Y:S05]  /*1860*/  @!P3 BRA `(.L_x_13) ;  /* 0x000000000014b947 */ /* 0x000fea0003800000 */
[----:B--2---:R-:W-:Y:S01]  /*1870*/  UMOV UR4, UR6 ;  /* 0x0000000600047c82 */ /* 0x004fe20008000000 */
[----:B------:R-:W-:Y:S02]  /*1880*/  UMOV UR5, URZ ;  /* 0x000000ff00057c82 */ /* 0x000fe40008000000 */
[----:B------:R-:W-:Y:S02]  /*1890*/  UMOV UR4, UR4 ;  /* 0x0000000400047c82 */ /* 0x000fe40008000000 */
[----:B------:R3:W-:Y:S01]  /*18a0*/  UTCBAR [UR4], URZ ;  /* 0x000000ff040073e9 */ /* 0x0007e200080000ff */
[----:B------:R-:W-:Y:S02]  /*18b0*/  NOP ;  /* 0x0000000000007918 */ /* 0x000fe40000000000 */
.L_x_13:
[----:B--23--:R-:W-:Y:S05]  /*18c0*/  BSYNC.RECONVERGENT B0 ;  /* 0x0000000000007941 */ /* 0x00cfea0003800200 */
.L_x_12:
[----:B------:R-:W-:Y:S05]  /*18d0*/  BRA `(.L_x_14) ;  /* 0x0000000000087947 */ /* 0x000fea0003800000 */
.L_x_11:
[----:B------:R-:W-:-:S09]  /*18e0*/  UISETP.GE.AND UP0, UPT, UR11, URZ, UPT ;  /* 0x000000ff0b00728c */ /* 0x000fd2000bf06270 */
[----:B------:R-:W-:Y:S05]  /*18f0*/  BRA.U !UP0, `(.L_x_15) ;  /* 0x0000000d08fc7547 */ /* 0x000fea000b800000 */
.L_x_14:
[----:B------:R-:W-:Y:S01]  /*1900*/  UIADD3 UR4, UPT, UPT, UR12, 0x1000, URZ ;  /* 0x000010000c047890 */ /* 0x000fe2000fffe0ff */
[----:B0-----:R-:W-:Y:S01]  /*1910*/  IMAD.MOV.U32 R29, RZ, RZ, RZ ;  /* 0x000000ffff1d7224 */ /* 0x001fe200078e00ff */
[----:B------:R-:W-:Y:S02]  /*1920*/  USHF.L.U32 UR25, UR25, 0x5, URZ ;  /* 0x0000000519197899 */ /* 0x000fe400080006ff */
[----:B------:R-:W-:Y:S02]  /*1930*/  USHF.R.U32.HI UR4, URZ, 0x4, UR4 ;  /* 0x00000004ff047899 */ /* 0x000fe40008011604 */
[----:B------:R-:W-:Y:S02]  /*1940*/  USHF.L.U32 UR26, UR9, 0x5, URZ ;  /* 0x00000005091a7899 */ /* 0x000fe400080006ff */
[----:B------:R-:W-:Y:S01]  /*1950*/  USHF.R.U32.HI UR33, URZ, 0x4, UR12 ;  /* 0x00000004ff217899 */ /* 0x000fe2000801160c */
[----:B------:R-:W-:Y:S01]  /*1960*/  IMAD.U32 R23, RZ, RZ, UR25 ;  /* 0x00000019ff177e24 */ /* 0x000fe2000f8e00ff */
[----:B------:R-:W-:-:S02]  /*1970*/  USHF.R.U32.HI UR24, URZ, 0x4, UR8 ;  /* 0x00000004ff187899 */ /* 0x000fc40008011608 */
[----:B------:R-:W-:Y:S01]  /*1980*/  USGXT.U32 UR4, UR4, 0xe ;  /* 0x0000000e0404789a */ /* 0x000fe20008000000 */
[----:B------:R-:W-:Y:S01]  /*1990*/  UMOV UR16, 0xfffffffe ;  /* 0xfffffffe00107882 */ /* 0x000fe20000000000 */
[----:B------:R-:W-:Y:S01]  /*19a0*/  UMOV UR17, 0x7fffbfdf ;  /* 0x7fffbfdf00117882 */ /* 0x000fe20000000000 */
[----:B------:R-:W-:Y:S01]  /*19b0*/  UMOV UR5, URZ ;  /* 0x000000ff00057c82 */ /* 0x000fe20008000000 */
[----:B------:R-:W-:Y:S01]  /*19c0*/  UMOV UR29, UR6 ;  /* 0x00000006001d7c82 */ /* 0x000fe20008000000 */
[----:B------:R-:W0:Y:S01]  /*19d0*/  LDCU UR38, c[0x0][0x3a8] ;  /* 0x00007500ff2677ac */ /* 0x000e220008000800 */
[----:B------:R-:W-:Y:S01]  /*19e0*/  UISETP.NE.U32.AND UP3, UPT, UR20, URZ, UPT ;  /* 0x000000ff1400728c */ /* 0x000fe2000bf65070 */
[----:B------:R-:W-:Y:S01]  /*19f0*/  UMOV UR27, 0x1 ;  /* 0x00000001001b7882 */ /* 0x000fe20000000000 */
[----:B------:R-:W-:Y:S02]  /*1a00*/  USGXT.U32 UR33, UR33, 0xe ;  /* 0x0000000e2121789a */ /* 0x000fe40008000000 */
[----:B------:R-:W-:-:S02]  /*1a10*/  USGXT.U32 UR24, UR24, 0xe ;  /* 0x0000000e1818789a */ /* 0x000fc40008000000 */
[----:B------:R-:W-:Y:S01]  /*1a20*/  UIADD3.64 UR16, UPT, UPT, UR4, -UR16, URZ ;  /* 0x8000001004107297 */ /* 0x000fe2000fffe0ff */
[----:B------:R-:W-:Y:S01]  /*1a30*/  UMOV UR34, 0xffffffe0 ;  /* 0xffffffe000227882 */ /* 0x000fe20000000000 */
[----:B------:R-:W-:Y:S01]  /*1a40*/  UMOV UR35, 0xffffffff ;  /* 0xffffffff00237882 */ /* 0x000fe20000000000 */
[----:B------:R-:W-:Y:S01]  /*1a50*/  UMOV UR6, URZ ;  /* 0x000000ff00067c82 */ /* 0x000fe20008000000 */
[----:B------:R-:W-:-:S08]  /*1a60*/  UMOV UR28, UR26 ;  /* 0x0000001a001c7c82 */ /* 0x000fd00008000000 */
.L_x_20:
[----:B-1----:R-:W-:Y:S01]  /*1a70*/  IMAD.U32 R5, RZ, RZ, UR28 ;  /* 0x0000001cff057e24 */ /* 0x002fe2000f8e00ff */
[----:B------:R-:W1:Y:S01]  /*1a80*/  S2R R8, SR_TID.X ;  /* 0x0000000000087919 */ /* 0x000e620000002100 */
[----:B------:R-:W-:Y:S02]  /*1a90*/  IMAD.U32 R7, RZ, RZ, UR28 ;  /* 0x0000001cff077e24 */ /* 0x000fe4000f8e00ff */
[----:B------:R-:W-:-:S04]  /*1aa0*/  IMAD.WIDE R4, R5, 0x2, R20 ;  /* 0x0000000205047825 */ /* 0x000fc800078e0214 */
[----:B------:R-:W-:Y:S02]  /*1ab0*/  IMAD.WIDE R6, R7, 0x2, R14 ;  /* 0x0000000207067825 */ /* 0x000fe400078e020e */
[----:B------:R-:W2:Y:S04]  /*1ac0*/  LDG.E.U16 R4, desc[UR22][R4.64] ;  /* 0x0000001604047981 */ /* 0x000ea8000c1e1500 */
[----:B------:R-:W3:Y:S01]  /*1ad0*/  LDG.E.U16 R6, desc[UR22][R6.64] ;  /* 0x0000001606067981 */ /* 0x000ee2000c1e1500 */
[----:B------:R-:W-:Y:S01]  /*1ae0*/  UMOV UR8, 0x1 ;  /* 0x0000000100087882 */ /* 0x000fe20000000000 */
[----:B------:R-:W-:Y:S01]  /*1af0*/  IADD3 R30, P3, PT, R26, UR34, RZ ;  /* 0x000000221a1e7c10 */ /* 0x000fe2000ff7e0ff */
[----:B------:R-:W-:-:S04]  /*1b00*/  @!UP2 UIADD3 UR8, UPT, UPT, -UR8, 0x100000, URZ ;  /* 0x001000000808a890 */ /* 0x000fc8000fffe1ff */
[----:B------:R-:W-:Y:S02]  /*1b10*/  @!UP2 USHF.L.U32 UR9, UR8, 0xb, URZ ;  /* 0x0000000b0809a899 */ /* 0x000fe400080006ff */
[----:B------:R-:W-:Y:S01]  /*1b20*/  @!UP2 USHF.L.U32 UR8, UR8, 0x1, URZ ;  /* 0x000000010808a899 */ /* 0x000fe200080006ff */
[----:B------:R-:W-:Y:S01]  /*1b30*/  IMAD.X R32, RZ, RZ, UR35, P3 ;  /* 0x00000023ff207e24 */ /* 0x000fe200098e06ff */
[----:B-1----:R-:W-:-:S13]  /*1b40*/  LOP3.LUT P4, RZ, R8, 0xff, RZ, 0xc0, !PT ;  /* 0x000000ff08ff7812 */ /* 0x002fda000788c0ff */
[----:B------:R-:W-:Y:S01]  /*1b50*/  VOTEU.ALL UP0, P4 ;  /* 0x0000000000ff7886 */ /* 0x000fe20002000000 */
[----:B--2---:R1:W-:Y:S04]  /*1b60*/  STS.U16 [R13+UR12+0xc00], R4 ;  /* 0x000c00040d007988 */ /* 0x0043e8000800040c */
[----:B---3--:R1:W-:Y:S01]  /*1b70*/  STS.U16 [R13+UR12+0xe00], R6 ;  /* 0x000e00060d007988 */ /* 0x0083e2000800040c */
[----:B------:R2:W-:Y:S06]  /*1b80*/  MEMBAR.ALL.CTA ;  /* 0x0000000000007992 */ /* 0x0005ec0000008000 */
[----:B--2---:R-:W-:Y:S04]  /*1b90*/  FENCE.VIEW.ASYNC.S ;  /* 0x00000000000073c6 */ /* 0x004fe80000000000 */
[----:B------:R-:W2:Y:S02]  /*1ba0*/  FENCE.VIEW.ASYNC.S ;  /* 0x00000000000073c6 */ /* 0x000ea40000000000 */
[----:B--2---:R1:W2:Y:S02]  /*1bb0*/  @!UP0 SYNCS.EXCH.64 URZ, [UR12+0x1410], UR8 ;  /* 0x001410080cff85b2 */ /* 0x0042a40008000100 */
[----:B--2---:R-:W-:Y:S06]  /*1bc0*/  BAR.SYNC.DEFER_BLOCKING 0x0 ;  /* 0x0000000000007b1d */ /* 0x004fec0000010000 */
[----:B-1----:R-:W-:Y:S05]  /*1bd0*/  BRA.U UP3, `(.L_x_16) ;  /* 0x0000000103307547 */ /* 0x002fea000b800000 */
[----:B------:R-:W-:Y:S01]  /*1be0*/  UIADD3 UR8, UPT, UPT, UR12, 0x1410, URZ ;  /* 0x000014100c087890 */ /* 0x000fe2000fffe0ff */
[----:B------:R-:W-:Y:S01]  /*1bf0*/  UMOV UR9, URZ ;  /* 0x000000ff00097c82 */ /* 0x000fe20008000000 */
[----:B------:R-:W-:Y:S01]  /*1c00*/  UMOV UR20, UR33 ;  /* 0x0000002100147c82 */ /* 0x000fe20008000000 */
[----:B------:R-:W-:Y:S01]  /*1c10*/  UMOV UR21, 0x40004040 ;  /* 0x4000404000157882 */ /* 0x000fe20000000000 */
[----:B------:R-:W-:Y:S01]  /*1c20*/  UMOV UR18, UR24 ;  /* 0x0000001800127c82 */ /* 0x000fe20008000000 */
[----:B------:R-:W-:Y:S01]  /*1c30*/  UMOV UR19, 0xc0004010 ;  /* 0xc000401000137882 */ /* 0x000fe20000000000 */
[----:B------:R-:W-:Y:S01]  /*1c40*/  UMOV UR36, 0x0 ;  /* 0x0000000000247882 */ /* 0x000fe20000000000 */
[----:B------:R-:W-:Y:S01]  /*1c50*/  UMOV UR37, 0x4088490 ;  /* 0x0408849000257882 */ /* 0x000fe20000000000 */
[----:B------:R-:W-:Y:S01]  /*1c60*/  UMOV UR8, UR8 ;  /* 0x0000000800087c82 */ /* 0x000fe20008000000 */
[----:B------:R1:W-:Y:S01]  /*1c70*/  UTCHMMA gdesc[UR20], gdesc[UR18], tmem[UR31], tmem[UR36], idesc[UR37], !UPT ;  /* 0x00ff2412140075ea */ /* 0x0003e2000f80001f */
[----:B------:R1:W-:Y:S01]  /*1c80*/  UTCBAR [UR8], URZ ;  /* 0x000000ff080073e9 */ /* 0x0003e200080000ff */
[----:B------:R-:W-:-:S02]  /*1c90*/  NOP ;  /* 0x0000000000007918 */ /* 0x000fc40000000000 */
.L_x_16:
[----:B------:R-:W2:Y:S01]  /*1ca0*/  SYNCS.PHASECHK.TRANS64.TRYWAIT P3, [UR12+0x1410], RZ ;  /* 0x001410ffff0075a7 */ /* 0x000ea2000806110c */
[C---:B------:R-:W-:Y:S02]  /*1cb0*/  IADD3 R5, P4, PT, R30.reuse, 0x42, RZ ;  /* 0x000000421e057810 */ /* 0x040fe40007f9e0ff */
[----:B------:R-:W-:-:S03]  /*1cc0*/  IADD3 R9, P5, PT, R30, 0x40, RZ ;  /* 0x000000401e097810 */ /* 0x000fc60007fbe0ff */
[--C-:B------:R-:W-:Y:S01]  /*1cd0*/  IMAD.X R35, RZ, RZ, R32.reuse, P4 ;  /* 0x000000ffff237224 */ /* 0x100fe200020e0620 */
[C---:B------:R-:W-:Y:S01]  /*1ce0*/  IADD3 R4, P4, PT, R30.reuse, 0x44, RZ ;  /* 0x000000441e047810 */ /* 0x040fe20007f9e0ff */
[----:B------:R-:W-:Y:S01]  /*1cf0*/  IMAD.X R8, RZ, RZ, R32, P5 ;  /* 0x000000ffff087224 */ /* 0x000fe200028e0620 */
[----:B------:R-:W-:-:S03]  /*1d00*/  IADD3 R31, P5, PT, R30, 0x43, RZ ;  /* 0x000000431e1f7810 */ /* 0x000fc60007fbe0ff */
[--C-:B------:R-:W-:Y:S01]  /*1d10*/  IMAD.X R11, RZ, RZ, R32.reuse, P4 ;  /* 0x000000ffff0b7224 */ /* 0x100fe200020e0620 */
[----:B------:R-:W-:Y:S01]  /*1d20*/  IADD3 R7, P4, PT, R30, 0x45, RZ ;  /* 0x000000451e077810 */ /* 0x000fe20007f9e0ff */
[----:B------:R-:W-:Y:S01]  /*1d30*/  IMAD.X R10, RZ, RZ, R32, P5 ;  /* 0x000000ffff0a7224 */ /* 0x000fe200028e0620 */
[----:B------:R-:W-:-:S03]  /*1d40*/  ISETP.GT.U32.AND P5, PT, R5, R2, PT ;  /* 0x000000020500720c */ /* 0x000fc60003fa4070 */
[----:B------:R-:W-:Y:S01]  /*1d50*/  IMAD.X R34, RZ, RZ, R32, P4 ;  /* 0x000000ffff227224 */ /* 0x000fe200020e0620 */
[----:B------:R-:W-:Y:S02]  /*1d60*/  IADD3 R6, P4, PT, R30, 0x46, RZ ;  /* 0x000000461e067810 */ /* 0x000fe40007f9e0ff */
[----:B------:R-:W-:-:S03]  /*1d70*/  ISETP.GT.U32.AND.EX P5, PT, R35, RZ, PT, P5 ;  /* 0x000000ff2300720c */ /* 0x000fc60003fa4150 */
[----:B------:R-:W-:Y:S01]  /*1d80*/  IMAD.X R33, RZ, RZ, R32, P4 ;  /* 0x000000ffff217224 */ /* 0x000fe200020e0620 */
[----:B------:R-:W-:Y:S02]  /*1d90*/  IADD3 R5, P4, PT, R30, 0x47, RZ ;  /* 0x000000471e057810 */ /* 0x000fe40007f9e0ff */
[----:B------:R-:W-:-:S03]  /*1da0*/  P2R R35, PR, RZ, 0x20 ;  /* 0x00000020ff237803 */ /* 0x000fc60000000000 */
[----:B------:R-:W-:Y:S01]  /*1db0*/  IMAD.X R32, RZ, RZ, R32, P4 ;  /* 0x000000ffff207224 */ /* 0x000fe200020e0620 */
[----:B------:R-:W-:Y:S01]  /*1dc0*/  ISETP.GT.U32.AND P4, PT, R31, R2, PT ;  /* 0x000000021f00720c */ /* 0x000fe20003f84070 */
[----:B--2---:R-:W-:-:S12]  /*1dd0*/  @!P3 BRA `(.L_x_17) ;  /* 0x0000001400a0b947 */ /* 0x004fd80003800000 */
.L_x_25:
[----:B------:R-:W-:Y:S01]  /*1de0*/  BAR.SYNC.DEFER_BLOCKING 0x0 ;  /* 0x0000000000007b1d */ /* 0x000fe20000010000 */
[-C--:B------:R-:W-:Y:S01]  /*1df0*/  ISETP.GT.U32.AND P3, PT, R4, R2.reuse, PT ;  /* 0x000000020400720c */ /* 0x080fe20003f64070 */
[----:B------:R-:W-:Y:S01]  /*1e00*/  IMAD.U32 R29, R29, -0x80000000, RZ ;  /* 0x800000001d1d7824 */ /* 0x000fe200078e00ff */
[----:B------:R-:W-:Y:S02]  /*1e10*/  P2R R36, PR, RZ, 0x1 ;  /* 0x00000001ff247803 */ /* 0x000fe40000000000 */
[----:B------:R-:W-:Y:S02]  /*1e20*/  P2R R31, PR, RZ, 0x4 ;  /* 0x00000004ff1f7803 */ /* 0x000fe40000000000 */
[----:B------:R-:W-:Y:S02]  /*1e30*/  ISETP.GT.U32.AND.EX P0, PT, R10, RZ, PT, P4 ;  /* 0x000000ff0a00720c */ /* 0x000fe40003f04140 */
[----:B------:R-:W-:Y:S02]  /*1e40*/  ISETP.GT.U32.AND.EX P2, PT, R11, RZ, PT, P3 ;  /* 0x000000ff0b00720c */ /* 0x000fe40003f44130 */
[----:B------:R-:W-:-:S02]  /*1e50*/  ISETP.GT.U32.AND P3, PT, R9, R2, PT ;  /* 0x000000020900720c */ /* 0x000fc40003f64070 */
[----:B------:R-:W-:Y:S02]  /*1e60*/  P2R R30, PR, RZ, 0x2 ;  /* 0x00000002ff1e7803 */ /* 0x000fe40000000000 */
[----:B------:R-:W-:Y:S02]  /*1e70*/  ISETP.NE.AND P1, PT, R35, RZ, PT ;  /* 0x000000ff2300720c */ /* 0x000fe40003f25270 */
[----:B------:R-:W-:Y:S02]  /*1e80*/  P2R R35, PR, RZ, 0x1 ;  /* 0x00000001ff237803 */ /* 0x000fe40000000000 */
[----:B------:R-:W-:Y:S02]  /*1e90*/  ISETP.GT.U32.AND.EX P0, PT, R8, RZ, PT, P3 ;  /* 0x000000ff0800720c */ /* 0x000fe40003f04130 */
[-C--:B------:R-:W-:Y:S02]  /*1ea0*/  ISETP.GE.U32.AND P3, PT, R9, R2.reuse, PT ;  /* 0x000000020900720c */ /* 0x080fe40003f66070 */
[----:B------:R-:W-:-:S02]  /*1eb0*/  ISETP.GT.U32.AND P4, PT, R7, R2, PT ;  /* 0x000000020700720c */ /* 0x000fc40003f84070 */
[----:B------:R-:W-:Y:S02]  /*1ec0*/  ISETP.GE.U32.AND.EX P3, PT, R8, RZ, PT, P3 ;  /* 0x000000ff0800720c */ /* 0x000fe40003f66130 */
[-C--:B------:R-:W-:Y:S02]  /*1ed0*/  ISETP.GT.U32.AND P5, PT, R6, R2.reuse, PT ;  /* 0x000000020600720c */ /* 0x080fe40003fa4070 */
[----:B------:R-:W-:Y:S02]  /*1ee0*/  ISETP.GT.U32.AND P6, PT, R5, R2, PT ;  /* 0x000000020500720c */ /* 0x000fe40003fc4070 */
[----:B------:R-:W-:Y:S01]  /*1ef0*/  LDTM.16dp32bit_t0_t15.x8 R4, tmem[UR14] ;  /* 0x0000000e000479ee */ /* 0x000fe20008980000 */
[----:B------:R-:W2:Y:S01]  /*1f00*/  LDTM.16dp32bit_t16_t31.x8 R4, tmem[UR14+0x8] ;  /* 0x0000080e000479ee */ /* 0x000ea200089a0000 */
[----:B------:R-:W-:Y:S02]  /*1f10*/  ISETP.GT.U32.AND.EX P4, PT, R34, RZ, PT, P4 ;  /* 0x000000ff2200720c */ /* 0x000fe40003f84140 */
[----:B------:R-:W-:-:S02]  /*1f20*/  ISETP.GT.U32.AND.EX P5, PT, R33, RZ, PT, P5 ;  /* 0x000000ff2100720c */ /* 0x000fc40003fa4150 */
[----:B------:R-:W-:Y:S01]  /*1f30*/  ISETP.GT.U32.AND.EX P6, PT, R32, RZ, PT, P6 ;  /* 0x000000ff2000720c */ /* 0x000fe20003fc4160 */
[----:B0-2---:R-:W-:Y:S01]  /*1f40*/  FMUL R5, R5, UR38 ;  /* 0x0000002605057c20 */ /* 0x005fe20008400000 */
[----:B------:R-:W-:Y:S01]  /*1f50*/  FMUL R4, R4, UR38 ;  /* 0x0000002604047c20 */ /* 0x000fe20008400000 */
[----:B------:R-:W-:Y:S01]  /*1f60*/  FMUL R6, R6, UR38 ;  /* 0x0000002606067c20 */ /* 0x000fe20008400000 */
[----:B------:R-:W-:Y:S01]  /*1f70*/  FMUL R8, R8, UR38 ;  /* 0x0000002608087c20 */ /* 0x000fe20008400000 */
[----:B------:R-:W-:Y:S01]  /*1f80*/  FMUL R7, R7, UR38 ;  /* 0x0000002607077c20 */ /* 0x000fe20008400000 */
[----:B------:R-:W-:Y:S01]  /*1f90*/  FSEL R5, R5, -INF , !P3 ;  /* 0xff80000005057808 */ /* 0x000fe20005800000 */
[----:B------:R-:W-:Y:S01]  /*1fa0*/  FMUL R9, R9, UR38 ;  /* 0x0000002609097c20 */ /* 0x000fe20008400000 */
[----:B------:R-:W-:Y:S01]  /*1fb0*/  FSEL R4, R4, -INF , !P0 ;  /* 0xff80000004047808 */ /* 0x000fe20004000000 */
[----:B------:R-:W-:Y:S01]  /*1fc0*/  FMUL R10, R10, UR38 ;  /* 0x000000260a0a7c20 */ /* 0x000fe20008400000 */
[----:B------:R-:W-:-:S02]  /*1fd0*/  ISETP.NE.AND P3, PT, R35, RZ, PT ;  /* 0x000000ff2300720c */ /* 0x000fc40003f65270 */
[----:B------:R-:W-:Y:S02]  /*1fe0*/  FSEL R6, R6, -INF , !P1 ;  /* 0xff80000006067808 */ /* 0x000fe40004800000 */
[----:B------:R-:W-:Y:S02]  /*1ff0*/  ISETP.NE.AND P1, PT, R30, RZ, PT ;  /* 0x000000ff1e00720c */ /* 0x000fe40003f25270 */
[----:B------:R-:W-:Y:S02]  /*2000*/  ISETP.NE.AND P0, PT, R36, RZ, PT ;  /* 0x000000ff2400720c */ /* 0x000fe40003f05270 */
[----:B------:R-:W-:Y:S01]  /*2010*/  FSEL R30, R8, -INF , !P2 ;  /* 0xff800000081e7808 */ /* 0x000fe20005000000 */
[----:B------:R-:W0:Y:S01]  /*2020*/  S2R R36, SR_TID.X ;  /* 0x0000000000247919 */ /* 0x000e220000002100 */
[----:B------:R-:W-:Y:S01]  /*2030*/  ISETP.NE.AND P2, PT, R31, RZ, PT ;  /* 0x000000ff1f00720c */ /* 0x000fe20003f45270 */
[----:B------:R-:W-:Y:S01]  /*2040*/  FMUL R8, R11, UR38 ;  /* 0x000000260b087c20 */ /* 0x000fe20008400000 */
[----:B------:R-:W-:-:S02]  /*2050*/  FSEL R7, R7, -INF , !P3 ;  /* 0xff80000007077808 */ /* 0x000fc40005800000 */
[----:B------:R-:W-:Y:S02]  /*2060*/  FMNMX3 R31, R4, R5, R6, !PT ;  /* 0x00000005041f7276 */ /* 0x000fe40007800006 */
[----:B------:R-:W-:Y:S02]  /*2070*/  FSEL R11, R9, -INF , !P4 ;  /* 0xff800000090b7808 */ /* 0x000fe40006000000 */
[----:B------:R-:W-:Y:S02]  /*2080*/  FSEL R34, R10, -INF , !P5 ;  /* 0xff8000000a227808 */ /* 0x000fe40006800000 */
[----:B------:R-:W-:Y:S02]  /*2090*/  FMNMX3 R31, R31, R7, R30, !PT ;  /* 0x000000071f1f7276 */ /* 0x000fe4000780001e */
[----:B------:R-:W-:Y:S02]  /*20a0*/  FSEL R9, R8, -INF , !P6 ;  /* 0xff80000008097808 */ /* 0x000fe40007000000 */
[----:B------:R-:W-:-:S04]  /*20b0*/  FMNMX3 R8, R31, R11, R34, !PT ;  /* 0x0000000b1f087276 */ /* 0x000fc80007800022 */
[----:B------:R-:W-:-:S05]  /*20c0*/  FMNMX R8, R9, R8, !PT ;  /* 0x0000000809087209 */ /* 0x000fca0007800000 */
[----:B------:R-:W2:Y:S01]  /*20d0*/  SHFL.BFLY PT, R31, R8, 0x10, 0x1f ;  /* 0x0e001f00081f7f89 */ /* 0x000ea200000e0000 */
[----:B0-----:R-:W-:-:S13]  /*20e0*/  LOP3.LUT P3, RZ, R36, 0xff, RZ, 0xc0, !PT ;  /* 0x000000ff24ff7812 */ /* 0x001fda000786c0ff */
[----:B------:R-:W0:Y:S01]  /*20f0*/  @!P3 SYNCS.CCTL.IV [UR12+0x1410] ;  /* 0x00141000ff00b9b1 */ /* 0x000e22000800000c */
[----:B------:R-:W-:Y:S01]  /*2100*/  NOP ;  /* 0x0000000000007918 */ /* 0x000fe20000000000 */
[----:B--2---:R-:W-:-:S05]  /*2110*/  FMNMX R33, R8, R31, !PT ;  /* 0x0000001f08217209 */ /* 0x004fca0007800000 */
[----:B0-----:R-:W-:Y:S01]  /*2120*/  @!P0 STS [R12+UR12+0xc00], R33 ;  /* 0x000c00210c008988 */ /* 0x001fe2000800080c */
[----:B------:R-:W-:Y:S06]  /*2130*/  BAR.SYNC.DEFER_BLOCKING 0x0 ;  /* 0x0000000000007b1d */ /* 0x000fec0000010000 */
[----:B------:R-:W0:Y:S04]  /*2140*/  @!P1 LDS R24, [R37+0xc00] ;  /* 0x000c000025189984 */ /* 0x000e280000000800 */
[----:B0-----:R-:W0:Y:S02]  /*2150*/  SHFL.BFLY PT, R31, R24, 0x1, 0x1f ;  /* 0x0c201f00181f7f89 */ /* 0x001e2400000e0000 */
[----:B0-----:R-:W-:-:S05]  /*2160*/  FMNMX R32, R24, R31, !PT ;  /* 0x0000001f18207209 */ /* 0x001fca0007800000 */
[----:B------:R-:W-:Y:S01]  /*2170*/  @P2 STS [R37+0xc00], R32 ;  /* 0x000c002025002388 */ /* 0x000fe20000000800 */
[----:B------:R-:W-:Y:S06]  /*2180*/  BAR.SYNC.DEFER_BLOCKING 0x0 ;  /* 0x0000000000007b1d */ /* 0x000fec0000010000 */
[----:B------:R-:W0:Y:S02]  /*2190*/  LDS R8, [R3+UR12+0xc00] ;  /* 0x000c000c03087984 */ /* 0x000e240008000800 */
[----:B0-----:R-:W-:-:S05]  /*21a0*/  FMNMX R8, R8, R27, !PT ;  /* 0x0000001b08087209 */ /* 0x001fca0007800000 */
[--C-:B------:R-:W-:Y:S01]  /*21b0*/  FADD R4, R4, -R8.reuse ;  /* 0x8000000804047221 */ /* 0x100fe20000000000 */
[--C-:B------:R-:W-:Y:S01]  /*21c0*/  FADD R5, R5, -R8.reuse ;  /* 0x8000000805057221 */ /* 0x100fe20000000000 */
[--C-:B------:R-:W-:Y:S01]  /*21d0*/  FADD R7, R7, -R8.reuse ;  /* 0x8000000807077221 */ /* 0x100fe20000000000 */
[--C-:B------:R-:W-:Y:S01]  /*21e0*/  FADD R30, R30, -R8.reuse ;  /* 0x800000081e1e7221 */ /* 0x100fe20000000000 */
[----:B------:R-:W-:Y:S01]  /*21f0*/  FMUL R10, R4, 1.4426950216293334961 ;  /* 0x3fb8aa3b040a7820 */ /* 0x000fe20000400000 */
[----:B------:R-:W-:Y:S01]  /*2200*/  FMUL R5, R5, 1.4426950216293334961 ;  /* 0x3fb8aa3b05057820 */ /* 0x000fe20000400000 */
[--C-:B------:R-:W-:Y:S01]  /*2210*/  FADD R4, R6, -R8.reuse ;  /* 0x8000000806047221 */ /* 0x100fe20000000000 */
[----:B------:R-:W-:Y:S01]  /*2220*/  FMUL R33, R7, 1.4426950216293334961 ;  /* 0x3fb8aa3b07217820 */ /* 0x000fe20000400000 */
[----:B------:R-:W-:Y:S01]  /*2230*/  FMUL R31, R30, 1.4426950216293334961 ;  /* 0x3fb8aa3b1e1f7820 */ /* 0x000fe20000400000 */
[----:B------:R-:W-:Y:S01]  /*2240*/  MUFU.EX2 R6, R5 ;  /* 0x0000000500067308 */ /* 0x000fe20000000800 */
[----:B------:R-:W-:Y:S01]  /*2250*/  FMUL R4, R4, 1.4426950216293334961 ;  /* 0x3fb8aa3b04047820 */ /* 0x000fe20000400000 */
[--C-:B------:R-:W-:Y:S01]  /*2260*/  FADD R11, R11, -R8.reuse ;  /* 0x800000080b0b7221 */ /* 0x100fe20000000000 */
[--C-:B------:R-:W-:Y:S01]  /*2270*/  FADD R34, R34, -R8.reuse ;  /* 0x8000000822227221 */ /* 0x100fe20000000000 */
[----:B------:R-:W-:-:S02]  /*2280*/  FADD R9, R9, -R8 ;  /* 0x8000000809097221 */ /* 0x000fc40000000000 */
[----:B------:R-:W-:Y:S01]  /*2290*/  FMUL R30, R11, 1.4426950216293334961 ;  /* 0x3fb8aa3b0b1e7820 */ /* 0x000fe20000400000 */
[----:B------:R-:W-:Y:S01]  /*22a0*/  FMUL R7, R34, 1.4426950216293334961 ;  /* 0x3fb8aa3b22077820 */ /* 0x000fe20000400000 */
[----:B------:R-:W0:Y:S01]  /*22b0*/  MUFU.EX2 R10, R10 ;  /* 0x0000000a000a7308 */ /* 0x000e220000000800 */
[----:B------:R-:W-:-:S07]  /*22c0*/  FMUL R9, R9, 1.4426950216293334961 ;  /* 0x3fb8aa3b09097820 */ /* 0x000fce0000400000 */
[----:B------:R-:W2:Y:S08]  /*22d0*/  MUFU.EX2 R32, R4 ;  /* 0x0000000400207308 */ /* 0x000eb00000000800 */
[----:B------:R-:W3:Y:S01]  /*22e0*/  MUFU.EX2 R33, R33 ;  /* 0x0000002100217308 */ /* 0x000ee20000000800 */
[----:B0-----:R-:W-:-:S07]  /*22f0*/  FADD R5, R10, R6 ;  /* 0x000000060a057221 */ /* 0x001fce0000000000 */
[----:B------:R-:W0:Y:S01]  /*2300*/  MUFU.EX2 R31, R31 ;  /* 0x0000001f001f7308 */ /* 0x000e220000000800 */
[----:B--2---:R-:W-:-:S07]  /*2310*/  FADD R4, R32, R5 ;  /* 0x0000000520047221 */ /* 0x004fce0000000000 */
[----:B------:R-:W2:Y:S01]  /*2320*/  MUFU.EX2 R30, R30 ;  /* 0x0000001e001e7308 */ /* 0x000ea20000000800 */
[----:B---3--:R-:W-:-:S07]  /*2330*/  FADD R4, R33, R4 ;  /* 0x0000000421047221 */ /* 0x008fce0000000000 */
[----:B------:R-:W3:Y:S01]  /*2340*/  MUFU.EX2 R7, R7 ;  /* 0x0000000700077308 */ /* 0x000ee20000000800 */
[----:B0-----:R-:W-:-:S07]  /*2350*/  FADD R5, R31, R4 ;  /* 0x000000041f057221 */ /* 0x001fce0000000000 */
[----:B------:R-:W0:Y:S01]  /*2360*/  MUFU.EX2 R11, R9 ;  /* 0x00000009000b7308 */ /* 0x000e220000000800 */
[----:B--2---:R-:W-:Y:S01]  /*2370*/  FADD R4, R30, R5 ;  /* 0x000000051e047221 */ /* 0x004fe20000000000 */
[----:B------:R-:W-:Y:S03]  /*2380*/  BAR.SYNC.DEFER_BLOCKING 0x0 ;  /* 0x0000000000007b1d */ /* 0x000fe60000010000 */
[----:B---3--:R-:W-:-:S04]  /*2390*/  FADD R4, R7, R4 ;  /* 0x0000000407047221 */ /* 0x008fc80000000000 */
[----:B0-----:R-:W-:-:S05]  /*23a0*/  FADD R4, R11, R4 ;  /* 0x000000040b047221 */ /* 0x001fca0000000000 */
[----:B------:R-:W0:Y:S02]  /*23b0*/  SHFL.BFLY PT, R5, R4, 0x10, 0x1f ;  /* 0x0e001f0004057f89 */ /* 0x000e2400000e0000 */
[----:B0-----:R-:W-:-:S05]  /*23c0*/  FADD R5, R4, R5 ;  /* 0x0000000504057221 */ /* 0x001fca0000000000 */
[----:B------:R-:W-:Y:S01]  /*23d0*/  @!P0 STS [R12+UR12+0xc00], R5 ;  /* 0x000c00050c008988 */ /* 0x000fe2000800080c */
[----:B------:R-:W-:Y:S06]  /*23e0*/  BAR.SYNC.DEFER_BLOCKING 0x0 ;  /* 0x0000000000007b1d */ /* 0x000fec0000010000 */
[----:B------:R-:W0:Y:S04]  /*23f0*/  @!P1 LDS R25, [R37+0xc00] ;  /* 0x000c000025199984 */ /* 0x000e280000000800 */
[----:B0-----:R-:W0:Y:S02]  /*2400*/  SHFL.BFLY PT, R34, R25, 0x1, 0x1f ;  /* 0x0c201f0019227f89 */ /* 0x001e2400000e0000 */
[----:B0-----:R-:W-:-:S05]  /*2410*/  FADD R34, R25, R34 ;  /* 0x0000002219227221 */ /* 0x001fca0000000000 */
[----:B------:R0:W-:Y:S01]  /*2420*/  @P2 STS [R37+0xc00], R34 ;  /* 0x000c002225002388 */ /* 0x0001e20000000800 */
[----:B------:R-:W-:Y:S06]  /*2430*/  BAR.SYNC.DEFER_BLOCKING 0x0 ;  /* 0x0000000000007b1d */ /* 0x000fec0000010000 */
[----:B------:R0:W2:Y:S01]  /*2440*/  LDS R9, [R3+UR12+0xc00] ;  /* 0x000c000c03097984 */ /* 0x0000a20008000800 */
[----:B------:R-:W3:Y:S02]  /*2450*/  SYNCS.PHASECHK.TRANS64.TRYWAIT P3, [UR29], R29 ;  /* 0x0000001dff0075a7 */ /* 0x000ee4000806111d */
[----:B0-23--:R-:W-:Y:S05]  /*2460*/  @!P3 BRA `(.L_x_18) ;  /* 0x000000100008b947 */ /* 0x00dfea0003800000 */
.L_x_26:
[----:B------:R-:W-:-:S05]  /*2470*/  IMAD.WIDE R4, R23, 0x2, R16 ;  /* 0x0000000217047825 */ /* 0x000fca00078e0210 */
[----:B------:R0:W2:Y:S02]  /*2480*/  LDG.E.U16 R29, desc[UR22][R4.64] ;  /* 0x00000016041d7981 */ /* 0x0000a4000c1e1500 */
[----:B0-----:R-:W-:-:S05]  /*2490*/  IMAD.WIDE R4, R23, 0x2, R18 ;  /* 0x0000000217047825 */ /* 0x001fca00078e0212 */
[----:B------:R0:W3:Y:S01]  /*24a0*/  LDG.E.U16 R34, desc[UR22][R4.64] ;  /* 0x0000001604227981 */ /* 0x0000e2000c1e1500 */
[----:B------:R-:W-:Y:S01]  /*24b0*/  F2FP.BF16.F32.PACK_AB R7, R11, R7 ;  /* 0x000000070b07723e */ /* 0x000fe200000010ff */
[----:B------:R-:W-:Y:S01]  /*24c0*/  ULEA UR29, UR27, UR12, 0x3 ;  /* 0x0000000c1b1d7291 */ /* 0x000fe2000f8e18ff */
[----:B------:R-:W-:-:S03]  /*24d0*/  UMOV UR32, UR6 ;  /* 0x0000000600207c82 */ /* 0x000fc60008000000 */
[----:B------:R-:W-:Y:S01]  /*24e0*/  UIADD3 UR29, UPT, UPT, UR29, 0x1400, URZ ;  /* 0x000014001d1d7890 */ /* 0x000fe2000fffe0ff */
[----:B0-----:R-:W-:Y:S01]  /*24f0*/  F2FP.BF16.F32.PACK_AB R4, R6, R10 ;  /* 0x0000000a0604723e */ /* 0x001fe200000010ff */
[----:B------:R-:W-:Y:S01]  /*2500*/  FADD R10, -R8, R27 ;  /* 0x0000001b080a7221 */ /* 0x000fe20000000100 */
[----:B------:R-:W-:Y:S02]  /*2510*/  F2FP.BF16.F32.PACK_AB R5, R33, R32 ;  /* 0x000000202105723e */ /* 0x000fe400000010ff */
[----:B------:R-:W-:Y:S01]  /*2520*/  F2FP.BF16.F32.PACK_AB R6, R30, R31 ;  /* 0x0000001f1e06723e */ /* 0x000fe200000010ff */
[----:B------:R-:W-:-:S03]  /*2530*/  FMUL R10, R10, 1.4426950216293334961 ;  /* 0x3fb8aa3b0a0a7820 */ /* 0x000fc60000400000 */
[----:B------:R-:W-:Y:S01]  /*2540*/  STTM.16dp32bit_t0_t15.x4 tmem[UR13+0x10], R4 ;  /* 0x00001004000079ed */ /* 0x000fe2000890000d */
[----:B------:R-:W-:Y:S02]  /*2550*/  STTM.16dp32bit_t16_t31.x4 tmem[UR13+0x14], R4 ;  /* 0x00001404000079ed */ /* 0x000fe4000892000d */
[----:B------:R-:W0:Y:S01]  /*2560*/  MUFU.EX2 R10, R10 ;  /* 0x0000000a000a7308 */ /* 0x000e220000000800 */
[----:B--2---:R2:W-:Y:S04]  /*2570*/  STS.U16 [R0+UR12+0x1000], R29 ;  /* 0x0010001d00007988 */ /* 0x0045e8000800040c */
[----:B---3--:R2:W-:Y:S01]  /*2580*/  STS.U16 [R0+UR12+0x1200], R34 ;  /* 0x0012002200007988 */ /* 0x0085e2000800040c */
[----:B------:R-:W3:Y:S02]  /*2590*/  FENCE.VIEW.ASYNC.T ;  /* 0x00000000000073c6 */ /* 0x000ee40000000200 */
[----:B---3--:R-:W-:Y:S06]  /*25a0*/  BAR.SYNC.DEFER_BLOCKING 0x0 ;  /* 0x0000000000007b1d */ /* 0x008fec0000010000 */
[----:B------:R-:W-:Y:S01]  /*25b0*/  LDTM.16dp32bit_t0_t15.x4 R4, tmem[UR13] ;  /* 0x0000000d000479ee */ /* 0x000fe20008900000 */
[----:B------:R-:W0:Y:S01]  /*25c0*/  LDTM.16dp32bit_t16_t31.x4 R4, tmem[UR13+0x4] ;  /* 0x0000040d000479ee */ /* 0x000e220008920000 */
[----:B------:R-:W-:Y:S01]  /*25d0*/  NOP ;  /* 0x0000000000007918 */ /* 0x000fe20000000000 */
[C---:B0-----:R-:W-:Y:S01]  /*25e0*/  FMUL R4, R10.reuse, R4 ;  /* 0x000000040a047220 */ /* 0x041fe20000400000 */
[C---:B------:R-:W-:Y:S01]  /*25f0*/  FMUL R5, R10.reuse, R5 ;  /* 0x000000050a057220 */ /* 0x040fe20000400000 */
[C---:B------:R-:W-:Y:S01]  /*2600*/  FMUL R6, R10.reuse, R6 ;  /* 0x000000060a067220 */ /* 0x040fe20000400000 */
[----:B------:R-:W-:-:S04]  /*2610*/  FMUL R7, R10, R7 ;  /* 0x000000070a077220 */ /* 0x000fc80000400000 */
[----:B------:R2:W-:Y:S01]  /*2620*/  STTM.16dp32bit_t0_t15.x4 tmem[UR13], R4 ;  /* 0x00000004000079ed */ /* 0x0005e2000890000d */
[----:B------:R2:W-:Y:S01]  /*2630*/  STTM.16dp32bit_t16_t31.x4 tmem[UR13+0x4], R4 ;  /* 0x00000404000079ed */ /* 0x0005e2000892000d */
[----:B------:R-:W0:Y:S02]  /*2640*/  FENCE.VIEW.ASYNC.T ;  /* 0x00000000000073c6 */ /* 0x000e240000000200 */
[----:B0-----:R-:W-:Y:S06]  /*2650*/  BAR.SYNC.DEFER_BLOCKING 0x0 ;  /* 0x0000000000007b1d */ /* 0x001fec0000010000 */
[----:B------:R0:W-:Y:S06]  /*2660*/  MEMBAR.ALL.CTA ;  /* 0x0000000000007992 */ /* 0x0001ec0000008000 */
[----:B0-----:R-:W0:Y:S02]  /*2670*/  FENCE.VIEW.ASYNC.S ;  /* 0x00000000000073c6 */ /* 0x001e240000000000 */
[----:B0-----:R-:W-:Y:S06]  /*2680*/  BAR.SYNC.DEFER_BLOCKING 0x0 ;  /* 0x0000000000007b1d */ /* 0x001fec0000010000 */
[----:B------:R-:W-:Y:S05]  /*2690*/  BRA.U UP3, `(.L_x_19) ;  /* 0x0000000103387547 */ /* 0x000fea000b800000 */
[----:B-1----:R-:W-:Y:S01]  /*26a0*/  UIADD3 UR36, UPT, UPT, UR10, 0x18, URZ ;  /* 0x000000180a247890 */ /* 0x002fe2000fffe0ff */
[----:B------:R-:W-:Y:S01]  /*26b0*/  UMOV UR18, UR4 ;  /* 0x0000000400127c82 */ /* 0x000fe20008000000 */
[----:B------:R-:W-:Y:S01]  /*26c0*/  UMOV UR19, 0x80004020 ;  /* 0x8000402000137882 */ /* 0x000fe20000000000 */
[----:B------:R-:W-:Y:S01]  /*26d0*/  UMOV UR20, 0x0 ;  /* 0x0000000000147882 */ /* 0x000fe20000000000 */
[----:B------:R-:W-:Y:S01]  /*26e0*/  UMOV UR21, 0x4040490 ;  /* 0x0404049000157882 */ /* 0x000fe20000000000 */
[----:B------:R-:W-:Y:S01]  /*26f0*/  UMOV UR8, UR29 ;  /* 0x0000001d00087c82 */ /* 0x000fe20008000000 */
[----:B------:R-:W-:Y:S01]  /*2700*/  UMOV UR9, URZ ;  /* 0x000000ff00097c82 */ /* 0x000fe20008000000 */
[----:B------:R-:W-:Y:S01]  /*2710*/  UMOV UR40, 0x0 ;  /* 0x0000000000287882 */ /* 0x000fe20000000000 */
[----:B------:R-:W-:Y:S01]  /*2720*/  UMOV UR41, 0x4040490 ;  /* 0x0404049000297882 */ /* 0x000fe20000000000 */
[----:B------:R0:W-:Y:S01]  /*2730*/  UTCHMMA tmem[UR15], gdesc[UR18], tmem[UR10], tmem[UR20], idesc[UR21], UPT ;  /* 0x00ff14120f0079ea */ /* 0x0001e2000b80000a */
[----:B------:R-:W-:Y:S01]  /*2740*/  UMOV UR8, UR8 ;  /* 0x0000000800087c82 */ /* 0x000fe20008000000 */
[----:B------:R0:W-:Y:S01]  /*2750*/  UTCHMMA tmem[UR36], gdesc[UR16], tmem[UR10], tmem[UR40], idesc[UR41], UPT ;  /* 0x00ff2810240079ea */ /* 0x0001e2000b80000a */
[----:B------:R0:W-:Y:S01]  /*2760*/  UTCBAR [UR8], URZ ;  /* 0x000000ff080073e9 */ /* 0x0001e200080000ff */
[----:B------:R-:W-:-:S02]  /*2770*/  NOP ;  /* 0x0000000000007918 */ /* 0x000fc40000000000 */
.L_x_19:
[----:B------:R-:W-:Y:S01]  /*2780*/  UIADD3 UR34, UP0, UPT, UR34, 0x20, URZ ;  /* 0x0000002022227890 */ /* 0x000fe2000ff1e0ff */
[----:B------:R-:W-:Y:S01]  /*2790*/  FFMA R22, R10, R22, R9 ;  /* 0x000000160a167223 */ /* 0x000fe20000000009 */
[----:B------:R-:W-:Y:S01]  /*27a0*/  UIADD3 UR27, UPT, UPT, UR27, 0x1, URZ ;  /* 0x000000011b1b7890 */ /* 0x000fe2000fffe0ff */
[----:B------:R-:W-:Y:S01]  /*27b0*/  VIADD R23, R23, UR25 ;  /* 0x0000001917177c36 */ /* 0x000fe20008000000 */
[----:B------:R-:W-:Y:S01]  /*27c0*/  UIADD3.X UR35, UPT, UPT, URZ, UR35, URZ, UP0, !UPT ;  /* 0x00000023ff237290 */ /* 0x000fe200087fe4ff */
[----:B--2---:R-:W-:Y:S01]  /*27d0*/  IMAD.U32 R29, RZ, RZ, UR32 ;  /* 0x00000020ff1d7e24 */ /* 0x004fe2000f8e00ff */
[----:B------:R-:W-:Y:S01]  /*27e0*/  UISETP.GE.U32.AND UP0, UPT, UR34, UR11, UPT ;  /* 0x0000000b2200728c */ /* 0x000fe2000bf06070 */
[----:B------:R-:W-:Y:S01]  /*27f0*/  IMAD.MOV.U32 R27, RZ, RZ, R8 ;  /* 0x000000ffff1b7224 */ /* 0x000fe200078e0008 */
[----:B------:R-:W-:Y:S02]  /*2800*/  UISETP.GT.AND UP4, UPT, UR27, 0x1, UPT ;  /* 0x000000011b00788c */ /* 0x000fe4000bf84270 */
[----:B------:R-:W-:-:S02]  /*2810*/  UISETP.GE.U32.AND.EX UP0, UPT, UR35, URZ, UPT, UP0 ;  /* 0x000000ff2300728c */ /* 0x000fc4000bf06100 */
[----:B01----:R-:W-:Y:S02]  /*2820*/  USEL UR8, URZ, 0x1, !UP4 ;  /* 0x00000001ff087887 */ /* 0x003fe4000e000000 */
[----:B------:R-:W-:Y:S02]  /*2830*/  UIADD3 UR28, UPT, UPT, UR26, UR28, URZ ;  /* 0x0000001c1a1c7290 */ /* 0x000fe4000fffe0ff */
[----:B------:R-:W-:Y:S02]  /*2840*/  USEL UR27, UR27, URZ, !UP4 ;  /* 0x000000ff1b1b7287 */ /* 0x000fe4000e000000 */
[----:B------:R-:W-:Y:S01]  /*2850*/  ULOP3.LUT UR6, UR6, UR8, URZ, 0x3c, !UPT ;  /* 0x0000000806067292 */ /* 0x000fe2000f8e3cff */
[----:B------:R-:W-:Y:S11]  /*2860*/  BRA.U !UP0, `(.L_x_20) ;  /* 0xfffffff108807547 */ /* 0x000ff6000b83ffff */
[----:B------:R-:W-:Y:S01]  /*2870*/  UISETP.GE.AND UP0, UPT, UR30, 0x1, UPT ;  /* 0x000000011e00788c */ /* 0x000fe2000bf06270 */
[----:B------:R-:W-:-:S08]  /*2880*/  IMAD.MOV.U32 R27, RZ, RZ, R8 ;  /* 0x000000ffff1b7224 */ /* 0x000fd000078e0008 */
[----:B------:R-:W-:Y:S05]  /*2890*/  BRA.U !UP0, `(.L_x_15) ;  /* 0x0000000108147547 */ /* 0x000fea000b800000 */
[----:B------:R-:W-:-:S06]  /*28a0*/  USHF.L.U32 UR4, UR32, 0x1f, URZ ;  /* 0x0000001f20047899 */ /* 0x000fcc00080006ff */
[----:B------:R-:W-:-:S04]  /*28b0*/  IMAD.U32 R0, RZ, RZ, UR4 ;  /* 0x00000004ff007e24 */ /* 0x000fc8000f8e00ff */
[----:B------:R-:W0:Y:S02]  /*28c0*/  SYNCS.PHASECHK.TRANS64.TRYWAIT P0, [UR29], R0 ;  /* 0x00000000ff0075a7 */ /* 0x000e24000800111d */
[----:B0-----:R-:W-:Y:S05]  /*28d0*/  @!P0 BRA `(.L_x_21) ;  /* 0x0000000800f88947 */ /* 0x001fea0003800000 */
.L_x_27:
[----:B------:R-:W-:-:S07]  /*28e0*/  IMAD.MOV.U32 R27, RZ, RZ, R8 ;  /* 0x000000ffff1b7224 */ /* 0x000fce00078e0008 */
.L_x_15:
[----:B------:R-:W2:Y:S01]  /*28f0*/  S2R R21, SR_TID.X ;  /* 0x0000000000157919 */ /* 0x000ea20000002100 */
[C---:B------:R-:W-:Y:S01]  /*2900*/  FSETP.GT.AND P0, PT, |R22|.reuse, 8.50705917302346158658e+37, PT ;  /* 0x7e8000001600780b */ /* 0x040fe20003f04200 */
[C---:B------:R-:W-:Y:S01]  /*2910*/  FMUL R2, R22.reuse, 8388608 ;  /* 0x4b00000016027820 */ /* 0x040fe20000400000 */
[----:B------:R-:W-:Y:S01]  /*2920*/  FSETP.GEU.AND P2, PT, |R22|, 1.175494350822287508e-38, PT ;  /* 0x008000001600780b */ /* 0x000fe20003f4e200 */
[----:B------:R-:W-:Y:S06]  /*2930*/  BAR.SYNC.DEFER_BLOCKING 0x0 ;  /* 0x0000000000007b1d */ /* 0x000fec0000010000 */
[----:B------:R-:W3:Y:S02]  /*2940*/  LDCU.64 UR4, c[0x0][0x3e0] ;  /* 0x00007c00ff0477ac */ /* 0x000ee40008000a00 */
[----:B---3--:R-:W-:Y:S01]  /*2950*/  UIMAD UR4, UR7, UR4, URZ ;  /* 0x00000004070472a4 */ /* 0x008fe2000f8e02ff */
[C---:B--2---:R-:W-:Y:S01]  /*2960*/  LOP3.LUT P3, RZ, R21.reuse, 0xff, RZ, 0xc0, !PT ;  /* 0x000000ff15ff7812 */ /* 0x044fe2000786c0ff */
[C---:B0-----:R-:W-:Y:S01]  /*2970*/  IMAD.SHL.U32 R3, R21.reuse, 0x4, RZ ;  /* 0x0000000415037824 */ /* 0x041fe200078e00ff */
[----:B------:R-:W-:-:S02]  /*2980*/  LOP3.LUT R0, R21, 0x10, RZ, 0xc0, !PT ;  /* 0x0000001015007812 */ /* 0x000fc400078ec0ff */
[----:B------:R-:W-:Y:S02]  /*2990*/  SHF.R.S32.HI R8, RZ, 0x5, R21 ;  /* 0x00000005ff087819 */ /* 0x000fe40000011415 */
[----:B------:R-:W-:Y:S02]  /*29a0*/  ISETP.NE.U32.AND P1, PT, R0, RZ, PT ;  /* 0x000000ff0000720c */ /* 0x000fe40003f25070 */
[----:B------:R-:W-:Y:S02]  /*29b0*/  LOP3.LUT R0, R21, 0x40, RZ, 0xc0, !PT ;  /* 0x0000004015007812 */ /* 0x000fe400078ec0ff */
[----:B------:R-:W-:Y:S02]  /*29c0*/  SEL R9, RZ, 0x440, !P1 ;  /* 0x00000440ff097807 */ /* 0x000fe40004800000 */
[----:B------:R-:W-:Y:S01]  /*29d0*/  FSETP.GEU.AND P1, PT, R22, 1.175494350822287508e-38, PT ;  /* 0x008000001600780b */ /* 0x000fe20003f2e000 */
[----:B------:R-:W0:Y:S02]  /*29e0*/  @!P3 SYNCS.CCTL.IV [UR12+0x1400] ;  /* 0x00140000ff00b9b1 */ /* 0x000e24000800000c */
[----:B0-----:R-:W-:Y:S01]  /*29f0*/  BAR.SYNC.DEFER_BLOCKING 0x0 ;  /* 0x0000000000007b1d */ /* 0x001fe20000010000 */
[----:B------:R-:W-:-:S02]  /*2a00*/  LEA.HI R10, R0, R9, RZ, 0x1b ;  /* 0x00000009000a7211 */ /* 0x000fc400078fd8ff */
[----:B------:R-:W-:Y:S02]  /*2a10*/  LEA R9, R0, UR12, 0x1 ;  /* 0x0000000c00097c11 */ /* 0x000fe4000f8e08ff */
[----:B------:R-:W-:Y:S01]  /*2a20*/  FSEL R0, R2, R22, !P1 ;  /* 0x0000001602007208 */ /* 0x000fe20004800000 */
[----:B------:R-:W-:Y:S01]  /*2a30*/  @P0 FMUL R22, R22, 0.25 ;  /* 0x3e80000016160820 */ /* 0x000fe20000400000 */
[----:B------:R-:W-:Y:S01]  /*2a40*/  LOP3.LUT R15, R21, 0x80, RZ, 0xc0, !PT ;  /* 0x00000080150f7812 */ /* 0x000fe200078ec0ff */
[----:B-1----:R-:W-:Y:S01]  /*2a50*/  LDTM.16dp32bit_t0_t15.x4 R4, tmem[UR13] ;  /* 0x0000000d000479ee */ /* 0x002fe20008900000 */
[----:B------:R-:W0:Y:S01]  /*2a60*/  LDTM.16dp32bit_t16_t31.x4 R4, tmem[UR13+0x4] ;  /* 0x0000040d000479ee */ /* 0x000e220008920000 */
[----:B------:R-:W-:Y:S01]  /*2a70*/  SGXT R8, R8, 0x1 ;  /* 0x000000010808781a */ /* 0x000fe20000000200 */
[----:B------:R-:W-:Y:S01]  /*2a80*/  @!P2 FMUL R22, R22, 16777216 ;  /* 0x4b8000001616a820 */ /* 0x000fe20000400000 */
[----:B------:R-:W-:Y:S01]  /*2a90*/  VIADD R2, R0, 0xc0cafb0d ;  /* 0xc0cafb0d00027836 */ /* 0x000fe20000000000 */
[----:B------:R-:W-:Y:S01]  /*2aa0*/  LOP3.LUT R12, R3, 0xbc, RZ, 0xc0, !PT ;  /* 0x000000bc030c7812 */ /* 0x000fe200078ec0ff */
[----:B------:R-:W-:Y:S01]  /*2ab0*/  IMAD R15, R15, 0x2, R10 ;  /* 0x000000020f0f7824 */ /* 0x000fe200078e020a */
[----:B------:R-:W-:Y:S01]  /*2ac0*/  LOP3.LUT R8, R8, 0x440, RZ, 0xc0, !PT ;  /* 0x0000044008087812 */ /* 0x000fe200078ec0ff */
[----:B------:R-:W1:Y:S01]  /*2ad0*/  MUFU.RCP R10, R22 ;  /* 0x00000016000a7308 */ /* 0x000e620000001000 */
[----:B------:R-:W-:Y:S01]  /*2ae0*/  SHF.R.U32.HI R20, RZ, 0x6, R21 ;  /* 0x00000006ff147819 */ /* 0x000fe20000011615 */
[----:B------:R-:W-:Y:S01]  /*2af0*/  IMAD.IADD R14, R12, 0x1, R15 ;  /* 0x000000010c0e7824 */ /* 0x000fe200078e020f */
[----:B------:R-:W-:Y:S01]  /*2b00*/  LOP3.LUT R8, R8, 0x27c, R3, 0x78, !PT ;  /* 0x0000027c08087812 */ /* 0x000fe200078e7803 */
[----:B------:R-:W-:Y:S01]  /*2b10*/  IMAD.SHL.U32 R15, R21, 0x10, RZ ;  /* 0x00000010150f7824 */ /* 0x000fe200078e00ff */
[----:B------:R-:W-:Y:S01]  /*2b20*/  LOP3.LUT R3, R2, 0xff800000, RZ, 0xc0, !PT ;  /* 0xff80000002037812 */ /* 0x000fe200078ec0ff */
[----:B------:R-:W-:Y:S01]  /*2b30*/  IMAD R12, R28, UR5, RZ ;  /* 0x000000051c0c7c24 */ /* 0x000fe2000f8e02ff */
[----:B------:R-:W-:Y:S01]  /*2b40*/  FSEL R2, RZ, -23, P1 ;  /* 0xc1b80000ff027808 */ /* 0x000fe20000800000 */
[----:B------:R-:W-:Y:S01]  /*2b50*/  IMAD.IADD R13, R8, 0x1, R9 ;  /* 0x00000001080d7824 */ /* 0x000fe200078e0209 */
[----:B------:R-:W2:Y:S01]  /*2b60*/  @!P3 SYNCS.CCTL.IV [UR12+0x1408] ;  /* 0x00140800ff00b9b1 */ /* 0x000ea2000800000c */
[----:B------:R-:W-:Y:S01]  /*2b70*/  IMAD.IADD R8, R0, 0x1, -R3 ;  /* 0x0000000100087824 */ /* 0x000fe200078e0a03 */
[----:B------:R-:W-:Y:S01]  /*2b80*/  NOP ;  /* 0x0000000000007918 */ /* 0x000fe20000000000 */
[----:B------:R-:W-:Y:S01]  /*2b90*/  IMAD.MOV.U32 R9, RZ, RZ, 0x3dc6b27f ;  /* 0x3dc6b27fff097424 */ /* 0x000fe200078e00ff */
[----:B------:R-:W-:Y:S01]  /*2ba0*/  I2FP.F32.S32 R3, R3 ;  /* 0x0000000300037245 */ /* 0x000fe20000201400 */
[----:B------:R-:W-:Y:S01]  /*2bb0*/  FADD R8, R8, -1 ;  /* 0xbf80000008087421 */ /* 0x000fe20000000000 */
[----:B------:R-:W-:Y:S01]  /*2bc0*/  LOP3.LUT R16, R14, 0x40, RZ, 0x3c, !PT ;  /* 0x000000400e107812 */ /* 0x000fe200078e3cff */
[----:B------:R-:W-:Y:S01]  /*2bd0*/  USHF.L.U32 UR5, UR4, 0x1, URZ ;  /* 0x0000000104057899 */ /* 0x000fe200080006ff */
[----:B0-----:R-:W-:Y:S01]  /*2be0*/  @P0 FMUL R4, R4, 0.25 ;  /* 0x3e80000004040820 */ /* 0x001fe20000400000 */
[----:B------:R-:W-:Y:S01]  /*2bf0*/  @P0 FMUL R5, R5, 0.25 ;  /* 0x3e80000005050820 */ /* 0x000fe20000400000 */
[----:B------:R-:W-:Y:S01]  /*2c00*/  @P0 FMUL R6, R6, 0.25 ;  /* 0x3e80000006060820 */ /* 0x000fe20000400000 */
[----:B------:R-:W-:Y:S01]  /*2c10*/  @P0 FMUL R7, R7, 0.25 ;  /* 0x3e80000007070820 */ /* 0x000fe20000400000 */
[----:B------:R-:W-:Y:S01]  /*2c20*/  @!P2 FMUL R4, R4, 16777216 ;  /* 0x4b8000000404a820 */ /* 0x000fe20000400000 */
[----:B------:R-:W-:Y:S01]  /*2c30*/  @!P2 FMUL R5, R5, 16777216 ;  /* 0x4b8000000505a820 */ /* 0x000fe20000400000 */
[----:B------:R-:W-:Y:S01]  /*2c40*/  @!P2 FMUL R6, R6, 16777216 ;  /* 0x4b8000000606a820 */ /* 0x000fe20000400000 */
[----:B------:R-:W-:Y:S01]  /*2c50*/  @!P2 FMUL R7, R7, 16777216 ;  /* 0x4b8000000707a820 */ /* 0x000fe20000400000 */
[C---:B-1----:R-:W-:Y:S01]  /*2c60*/  FMUL R4, R10.reuse, R4 ;  /* 0x000000040a047220 */ /* 0x042fe20000400000 */
[C---:B------:R-:W-:Y:S01]  /*2c70*/  FMUL R5, R10.reuse, R5 ;  /* 0x000000050a057220 */ /* 0x040fe20000400000 */
[----:B------:R-:W-:Y:S01]  /*2c80*/  FMUL R11, R10, R6 ;  /* 0x000000060a0b7220 */ /* 0x000fe20000400000 */
[----:B------:R-:W-:Y:S01]  /*2c90*/  FFMA.FTZ R9, R8, R9, -0.16845393180847167969 ;  /* 0xbe2c7f3008097423 */ /* 0x000fe20000010009 */
[----:B------:R-:W-:Y:S01]  /*2ca0*/  FMUL R10, R10, R7 ;  /* 0x000000070a0a7220 */ /* 0x000fe20000400000 */
[----:B------:R-:W-:Y:S01]  /*2cb0*/  FFMA.FTZ R6, R3, 1.1920928955078125e-07, R2 ;  /* 0x3400000003067823 */ /* 0x000fe20000010002 */
[----:B------:R-:W-:Y:S01]  /*2cc0*/  F2FP.BF16.F32.PACK_AB R4, R5, R4 ;  /* 0x000000040504723e */ /* 0x000fe200000010ff */
[----:B------:R-:W-:Y:S01]  /*2cd0*/  FFMA.FTZ R9, R8, R9, 0.1716887056827545166 ;  /* 0x3e2fcf2a08097423 */ /* 0x000fe20000010009 */
[----:B------:R-:W0:Y:S01]  /*2ce0*/  LDC R7, c[0x0][0x3e8] ;  /* 0x0000fa00ff077b82 */ /* 0x000e220000000800 */
[----:B------:R-:W-:-:S02]  /*2cf0*/  F2FP.BF16.F32.PACK_AB R10, R10, R11 ;  /* 0x0000000b0a0a723e */ /* 0x000fc400000010ff */
[C---:B------:R-:W-:Y:S01]  /*2d00*/  FFMA.FTZ R9, R8.reuse, R9, -0.17900948226451873779 ;  /* 0xbe374e4308097423 */ /* 0x040fe20000010009 */
[----:B--2---:R1:W-:Y:S01]  /*2d10*/  STS [R13], R4 ;  /* 0x000000040d007388 */ /* 0x0043e20000000800 */
[----:B------:R-:W-:Y:S02]  /*2d20*/  SHF.R.U32.HI R5, RZ, 0x2, R21 ;  /* 0x00000002ff057819 */ /* 0x000fe40000011615 */
[C---:B------:R-:W-:Y:S01]  /*2d30*/  FFMA.FTZ R9, R8.reuse, R9, 0.20512372255325317383 ;  /* 0x3e520bf408097423 */ /* 0x040fe20000010009 */
[----:B------:R2:W-:Y:S01]  /*2d40*/  STS [R13+0x100], R10 ;  /* 0x0001000a0d007388 */ /* 0x0005e20000000800 */
[----:B------:R-:W3:Y:S08]  /*2d50*/  LDC.64 R2, c[0x0][0x398] ;  /* 0x0000e600ff027b82 */ /* 0x000ef00000000a00 */
[----:B------:R-:W-:Y:S01]  /*2d60*/  BAR.SYNC.DEFER_BLOCKING 0x0 ;  /* 0x0000000000007b1d */ /* 0x000fe20000010000 */
[----:B------:R-:W-:Y:S01]  /*2d70*/  FFMA.FTZ R9, R8, R9, -0.24046532809734344482 ;  /* 0xbe763c8b08097423 */ /* 0x000fe20000010009 */
[----:B-1----:R-:W-:-:S02]  /*2d80*/  LOP3.LUT R4, R5, 0x38, RZ, 0xc0, !PT ;  /* 0x0000003805047812 */ /* 0x002fc400078ec0ff */
[----:B------:R-:W-:Y:S01]  /*2d90*/  ISETP.GE.U32.AND P0, PT, R0, 0x7f800000, PT ;  /* 0x7f8000000000780c */ /* 0x000fe20003f06070 */
[----:B------:R-:W-:Y:S01]  /*2da0*/  FFMA.FTZ R9, R8, R9, 0.28857114911079406738 ;  /* 0x3e93bf9908097423 */ /* 0x000fe20000010009 */
[----:B------:R-:W-:Y:S02]  /*2db0*/  LOP3.LUT R4, R4, 0x1f, R21, 0xf8, !PT ;  /* 0x0000001f04047812 */ /* 0x000fe400078ef815 */
[----:B------:R-:W-:Y:S01]  /*2dc0*/  SGXT.U32 R20, R20, 0x2 ;  /* 0x000000021414781a */ /* 0x000fe20000000000 */
[----:B------:R-:W-:Y:S01]  /*2dd0*/  FFMA.FTZ R9, R8, R9, -0.36067417263984680176 ;  /* 0xbeb8aa4908097423 */ /* 0x000fe20000010009 */
[----:B------:R-:W-:Y:S01]  /*2de0*/  LOP3.LUT R17, R15, 0x30, RZ, 0xc0, !PT ;  /* 0x000000300f117812 */ /* 0x000fe200078ec0ff */
[----:B------:R-:W-:Y:S01]  /*2df0*/  IMAD.SHL.U32 R18, R4, 0x8, RZ ;  /* 0x0000000804127824 */ /* 0x000fe200078e00ff */
[----:B------:R-:W-:Y:S01]  /*2e00*/  FSETP.NEU.AND P1, PT, R0, RZ, PT ;  /* 0x000000ff0000720b */ /* 0x000fe20003f2d000 */
[----:B------:R-:W-:Y:S01]  /*2e10*/  FFMA.FTZ R9, R8, R9, 0.48089820146560668945 ;  /* 0x3ef6384a08097423 */ /* 0x000fe20000010009 */
[----:B------:R-:W-:-:S02]  /*2e20*/  IMAD.SHL.U32 R15, R12, 0x2, RZ ;  /* 0x000000020c0f7824 */ /* 0x000fc400078e00ff */
[----:B------:R-:W-:Y:S01]  /*2e30*/  LOP3.LUT R18, R18, 0xc0, RZ, 0xc0, !PT ;  /* 0x000000c012127812 */ /* 0x000fe200078ec0ff */
[----:B------:R-:W-:Y:S01]  /*2e40*/  FFMA.FTZ R11, R8, R9, -0.72134751081466674805 ;  /* 0xbf38aa3b080b7423 */ /* 0x000fe20000010009 */
[----:B------:R-:W-:-:S04]  /*2e50*/  IMAD.HI R12, R12, 0x2, RZ ;  /* 0x000000020c0c7827 */ /* 0x000fc800078e02ff */
[C---:B--2---:R-:W-:Y:S01]  /*2e60*/  FMUL R13, R8.reuse, R11 ;  /* 0x0000000b080d7220 */ /* 0x044fe20000400000 */
[----:B---3--:R-:W-:Y:S01]  /*2e70*/  IADD3 R15, P2, P3, R15, UR5, R2 ;  /* 0x000000050f0f7c10 */ /* 0x008fe2000fb5e002 */
[----:B------:R-:W-:Y:S01]  /*2e80*/  UIMAD.WIDE UR4, UR4, 0x2, URZ ;  /* 0x00000002040478a5 */ /* 0x000fe2000f8e02ff */
[----:B------:R-:W1:Y:S01]  /*2e90*/  LDS.U16 R5, [R14+UR12] ;  /* 0x0000000c0e057984 */ /* 0x000e620008000400 */
[----:B------:R-:W-:Y:S01]  /*2ea0*/  FMUL R13, R8, R13 ;  /* 0x0000000d080d7220 */ /* 0x000fe20000400000 */
[----:B------:R-:W-:Y:S02]  /*2eb0*/  IMAD.SHL.U32 R4, R4, 0x10, RZ ;  /* 0x0000001004047824 */ /* 0x000fe400078e00ff */
[----:B------:R-:W2:Y:S01]  /*2ec0*/  LDS.U16 R9, [R16+UR12] ;  /* 0x0000000c10097984 */ /* 0x000ea20008000400 */
[----:B------:R-:W-:Y:S01]  /*2ed0*/  FFMA.FTZ R13, R8, 1.4426950216293334961, R13 ;  /* 0x3fb8aa3b080d7823 */ /* 0x000fe2000001000d */
[----:B------:R-:W-:Y:S02]  /*2ee0*/  IADD3 R8, PT, PT, R18, UR12, R17 ;  /* 0x0000000c12087c10 */ /* 0x000fe4000fffe011 */
[----:B------:R0:W3:Y:S01]  /*2ef0*/  LDS.U16 R10, [R14+UR12+0x200] ;  /* 0x0002000c0e0a7984 */ /* 0x0000e20008000400 */
[----:B------:R-:W-:Y:S01]  /*2f00*/  FADD R6, R6, R13 ;  /* 0x0000000d06067221 */ /* 0x000fe20000000000 */
[----:B------:R-:W-:Y:S01]  /*2f10*/  @P0 IMAD.MOV.U32 R13, RZ, RZ, 0x7f800000 ;  /* 0x7f800000ff0d0424 */ /* 0x000fe200078e00ff */
[----:B------:R-:W-:Y:S01]  /*2f20*/  IADD3.X R17, PT, PT, R12, UR5, R3, P2, P3 ;  /* 0x000000050c117c10 */ /* 0x000fe200097e6403 */
[----:B------:R4:W5:Y:S01]  /*2f30*/  LDS.U16 R11, [R16+UR12+0x200] ;  /* 0x0002000c100b7984 */ /* 0x0009620008000400 */
[----:B------:R-:W-:Y:S01]  /*2f40*/  LOP3.LUT R4, R4, 0xf0, RZ, 0xc0, !PT ;  /* 0x000000f004047812 */ /* 0x000fe200078ec0ff */
[----:B------:R-:W-:Y:S01]  /*2f50*/  @P0 FFMA.FTZ R6, R0, R13, +INF ;  /* 0x7f80000000060423 */ /* 0x000fe2000001000d */
[----:B------:R-:W1:Y:S01]  /*2f60*/  LDCU UR4, c[0x0][0x3ec] ;  /* 0x00007d80ff0477ac */ /* 0x000e620008000800 */
[----:B0-----:R-:W-:-:S03]  /*2f70*/  IMAD R14, R20, R7, RZ ;  /* 0x00000007140e7224 */ /* 0x001fc600078e02ff */
[----:B------:R-:W-:Y:S01]  /*2f80*/  FSEL R0, R6, -INF , P1 ;  /* 0xff80000006007808 */ /* 0x000fe20000800000 */
[----:B----4-:R-:W-:Y:S01]  /*2f90*/  IMAD R16, R7, 0x4, R14 ;  /* 0x0000000407107824 */ /* 0x010fe200078e020e */
[----:B------:R-:W-:-:S03]  /*2fa0*/  LEA R2, P0, R14, R15, 0x1 ;  /* 0x0000000f0e027211 */ /* 0x000fc600078008ff */
[C---:B------:R-:W-:Y:S01]  /*2fb0*/  IMAD R18, R7.reuse, 0x4, R16 ;  /* 0x0000000407127824 */ /* 0x040fe200078e0210 */
[----:B------:R-:W-:Y:S01]  /*2fc0*/  LEA R6, P1, R16, R15, 0x1 ;  /* 0x0000000f10067211 */ /* 0x000fe200078208ff */
[----:B------:R-:W-:Y:S01]  /*2fd0*/  FFMA R27, R0, 0.69314718246459960938, R27 ;  /* 0x3f317218001b7823 */ /* 0x000fe2000000001b */
[----:B------:R-:W-:Y:S01]  /*2fe0*/  LEA.HI.X.SX32 R3, R14, R17, 0x1, P0 ;  /* 0x000000110e037211 */ /* 0x000fe200000f0eff */
[----:B------:R-:W-:Y:S01]  /*2ff0*/  IMAD R13, R7, 0x4, R18 ;  /* 0x00000004070d7824 */ /* 0x000fe200078e0212 */
[----:B------:R-:W-:Y:S02]  /*3000*/  LEA R14, P0, R18, R15, 0x1 ;  /* 0x0000000f120e7211 */ /* 0x000fe400078008ff */
[----:B------:R-:W-:Y:S02]  /*3010*/  LEA.HI.X.SX32 R7, R16, R17, 0x1, P1 ;  /* 0x0000001110077211 */ /* 0x000fe400008f0eff */
[----:B------:R-:W-:Y:S01]  /*3020*/  LEA R12, P2, R13, R15, 0x1 ;  /* 0x0000000f0d0c7211 */ /* 0x000fe200078408ff */
[----:B-1----:R-:W-:Y:S01]  /*3030*/  UIMAD UR4, UR7, UR4, URZ ;  /* 0x00000004070472a4 */ /* 0x002fe2000f8e02ff */
[----:B------:R-:W-:-:S02]  /*3040*/  LEA.HI.X.SX32 R15, R18, R17, 0x1, P0 ;  /* 0x00000011120f7211 */ /* 0x000fc400000f0eff */
[----:B------:R-:W-:Y:S01]  /*3050*/  LEA.HI.X.SX32 R13, R13, R17, 0x1, P2 ;  /* 0x000000110d0d7211 */ /* 0x000fe200010f0eff */
[----:B------:R-:W0:Y:S01]  /*3060*/  LDC.64 R18, c[0x0][0x3a0] ;  /* 0x0000e800ff127b82 */ /* 0x000e220000000a00 */
[----:B------:R-:W-:Y:S01]  /*3070*/  LOP3.LUT R0, R21, 0xff, RZ, 0xc0, !PT ;  /* 0x000000ff15007812 */ /* 0x000fe200078ec0ff */
[----:B------:R1:W-:Y:S01]  /*3080*/  STG.E.U16 desc[UR22][R2.64], R5 ;  /* 0x0000000502007986 */ /* 0x0003e2000c101516 */
[----:B------:R-:W-:Y:S02]  /*3090*/  USHF.L.U32 UR6, UR4, 0x2, URZ ;  /* 0x0000000204067899 */ /* 0x000fe400080006ff */
[----:B------:R-:W-:Y:S01]  /*30a0*/  ISETP.GE.U32.AND P0, PT, R0, 0x40, PT ;  /* 0x000000400000780c */ /* 0x000fe20003f06070 */
[----:B--2---:R-:W-:Y:S01]  /*30b0*/  STG.E.U16 desc[UR22][R6.64], R9 ;  /* 0x0000000906007986 */ /* 0x004fe2000c101516 */
[----:B------:R-:W-:-:S03]  /*30c0*/  UIMAD.WIDE UR4, UR4, 0x4, URZ ;  /* 0x00000004040478a5 */ /* 0x000fc6000f8e02ff */
[----:B---3--:R-:W-:Y:S04]  /*30d0*/  STG.E.U16 desc[UR22][R14.64], R10 ;  /* 0x0000000a0e007986 */ /* 0x008fe8000c101516 */
[----:B-----5:R-:W-:Y:S01]  /*30e0*/  STG.E.U16 desc[UR22][R12.64], R11 ;  /* 0x0000000b0c007986 */ /* 0x020fe2000c101516 */
[C---:B-1----:R-:W-:Y:S02]  /*30f0*/  IMAD.SHL.U32 R3, R28.reuse, 0x4, RZ ;  /* 0x000000041c037824 */ /* 0x042fe400078e00ff */
[----:B------:R-:W-:Y:S01]  /*3100*/  IMAD.HI R28, R28, 0x4, RZ ;  /* 0x000000041c1c7827 */ /* 0x000fe200078e02ff */
[----:B------:R-:W-:Y:S02]  /*3110*/  BAR.SYNC.DEFER_BLOCKING 0x0 ;  /* 0x0000000000007b1d */ /* 0x000fe40000010000 */
[----:B0-----:R-:W-:-:S04]  /*3120*/  IADD3 R2, P1, P2, R3, UR6, R18 ;  /* 0x0000000603027c10 */ /* 0x001fc8000fa3e012 */
[----:B------:R-:W-:Y:S01]  /*3130*/  IADD3.X R3, PT, PT, R28, UR5, R19, P1, P2 ;  /* 0x000000051c037c10 */ /* 0x000fe20008fe4413 */
[----:B------:R-:W-:Y:S01]  /*3140*/  STSM.16.M88 [R8], R27 ;  /* 0x0000001b08007844 */ /* 0x000fe20000000000 */
[----:B------:R-:W-:Y:S06]  /*3150*/  BAR.SYNC.DEFER_BLOCKING 0x0 ;  /* 0x0000000000007b1d */ /* 0x000fec0000010000 */
[----:B------:R-:W0:Y:S04]  /*3160*/  LDSM.16.M88 R17, [R4+UR12] ;  /* 0x0000000c0411783b */ /* 0x000e280008000000 */
[----:B0-----:R0:W-:Y:S01]  /*3170*/  @!P0 STG.E desc[UR22][R2.64], R17 ;  /* 0x0000001102008986 */ /* 0x0011e2000c101916 */
[----:B------:R-:W-:Y:S06]  /*3180*/  BAR.SYNC.DEFER_BLOCKING 0x0 ;  /* 0x0000000000007b1d */ /* 0x000fec0000010000 */
[----:B------:R-:W-:Y:S05]  /*3190*/  BRA.U UP1, `(.L_x_22) ;  /* 0x00000001019c7547 */ /* 0x000fea000b800000 */
[----:B------:R-:W1:Y:S01]  /*31a0*/  S2UR UR5, SR_CgaCtaId ;  /* 0x00000000000579c3 */ /* 0x000e620000008800 */
[----:B------:R-:W-:Y:S01]  /*31b0*/  NOP ;  /* 0x0000000000007918 */ /* 0x000fe20000000000 */
[----:B------:R-:W-:Y:S01]  /*31c0*/  UMOV UR4, 0x50 ;  /* 0x0000005000047882 */ /* 0x000fe20000000000 */
[----:B------:R-:W-:Y:S02]  /*31d0*/  IMAD.U32 R0, RZ, RZ, UR10 ;  /* 0x0000000aff007e24 */ /* 0x000fe4000f8e00ff */
[----:B0-----:R-:W-:-:S03]  /*31e0*/  IMAD.MOV.U32 R3, RZ, RZ, 0x1 ;  /* 0x00000001ff037424 */ /* 0x001fc600078e00ff */
[----:B------:R-:W-:-:S04]  /*31f0*/  LOP3.LUT R0, R0, 0xffff, RZ, 0xc0, !PT ;  /* 0x0000ffff00007812 */ /* 0x000fc800078ec0ff */
[----:B------:R-:W-:-:S05]  /*3200*/  SHF.R.U32.HI R0, RZ, 0x5, R0 ;  /* 0x00000005ff007819 */ /* 0x000fca0000011600 */
[----:B------:R-:W-:Y:S01]  /*3210*/  VIADD R2, R0, 0x10 ;  /* 0x0000001000027836 */ /* 0x000fe20000000000 */
[----:B------:R-:W-:Y:S01]  /*3220*/  SHF.L.U32 R0, R3, R0, RZ ;  /* 0x0000000003007219 */ /* 0x000fe200000006ff */
[----:B-1----:R-:W-:-:S03]  /*3230*/  ULEA UR6, UR5, UR4, 0x18 ;  /* 0x0000000405067291 */ /* 0x002fc6000f8ec0ff */
[----:B------:R-:W-:-:S04]  /*3240*/  SHF.L.U32 R3, R3, R2, RZ ;  /* 0x0000000203037219 */ /* 0x000fc800000006ff */
[----:B------:R-:W-:Y:S02]  /*3250*/  LOP3.LUT R0, R3, R0, RZ, 0xfc, !PT ;  /* 0x0000000003007212 */ /* 0x000fe400078efcff */
[----:B------:R-:W0:Y:S02]  /*3260*/  LDS R5, [UR6] ;  /* 0x00000006ff057984 */ /* 0x000e240008000800 */
[C---:B------:R-:W-:Y:S02]  /*3270*/  LOP3.LUT R2, R0.reuse, 0xffff, RZ, 0xc0, !PT ;  /* 0x0000ffff00027812 */ /* 0x040fe400078ec0ff */
[----:B0-----:R-:W-:-:S04]  /*3280*/  LOP3.LUT R3, R0, 0xffff, R5, 0x80, !PT ;  /* 0x0000ffff00037812 */ /* 0x001fc800078e8005 */
[----:B------:R-:W-:-:S13]  /*3290*/  ISETP.NE.AND P0, PT, R3, R2, PT ;  /* 0x000000020300720c */ /* 0x000fda0003f05270 */
[----:B------:R-:W-:Y:S05]  /*32a0*/  @P0 BRA `(.L_x_23) ;  /* 0x0000000000500947 */ /* 0x000fea0003800000 */
[----:B------:R-:W-:Y:S02]  /*32b0*/  SHF.R.U32.HI R5, RZ, 0x10, R5 ;  /* 0x00000010ff057819 */ /* 0x000fe40000011605 */
[----:B------:R-:W-:-:S04]  /*32c0*/  SHF.R.U32.HI R2, RZ, 0x10, R0 ;  /* 0x00000010ff027819 */ /* 0x000fc80000011600 */
[----:B------:R-:W-:-:S04]  /*32d0*/  LOP3.LUT R5, R5, R2, RZ, 0xc0, !PT ;  /* 0x0000000205057212 */ /* 0x000fc800078ec0ff */
[----:B------:R-:W-:-:S13]  /*32e0*/  ISETP.NE.AND P0, PT, R5, R2, PT ;  /* 0x000000020500720c */ /* 0x000fda0003f05270 */
[----:B------:R-:W-:Y:S05]  /*32f0*/  @P0 BRA `(.L_x_24) ;  /* 0x0000000000300947 */ /* 0x000fea0003800000 */
[----:B------:R-:W-:Y:S01]  /*3300*/  R2UR UR4, R0 ;  /* 0x00000000000472ca */ /* 0x000fe200000e0000 */
[----:B------:R-:W-:Y:S01]  /*3310*/  VOTEU.ANY UR5, UPT, PT ;  /* 0x0000000000057886 */ /* 0x000fe200038e0100 */
[----:B------:R-:W0:Y:S01]  /*3320*/  S2R R0, SR_LANEID ;  /* 0x0000000000007919 */ /* 0x000e220000000000 */
[----:B------:R-:W-:-:S10]  /*3330*/  UFLO.U32 UR5, UR5 ;  /* 0x00000005000572bd */ /* 0x000fd400080e0000 */
[----:B------:R-:W-:-:S06]  /*3340*/  ULOP3.LUT UR4, URZ, UR4, URZ, 0x33, !UPT ;  /* 0x00000004ff047292 */ /* 0x000fcc000f8e33ff */
[----:B------:R-:W-:-:S04]  /*3350*/  IMAD.U32 R2, RZ, RZ, UR4 ;  /* 0x00000004ff027e24 */ /* 0x000fc8000f8e00ff */
[----:B------:R-:W1:Y:S02]  /*3360*/  REDUX UR7, R2 ;  /* 0x00000000020773c4 */ /* 0x000e640000000000 */
[----:B------:R2:W-:Y:S01]  /*3370*/  UTCATOMSWS.AND URZ, UR4 ;  /* 0x0000000400ff79e3 */ /* 0x0005e20008000000 */
[----:B0-----:R-:W-:Y:S01]  /*3380*/  ISETP.EQ.U32.AND P0, PT, R0, UR5, PT ;  /* 0x0000000500007c0c */ /* 0x001fe2000bf02070 */
[----:B-1----:R-:W-:-:S12]  /*3390*/  IMAD.U32 R0, RZ, RZ, UR7 ;  /* 0x00000007ff007e24 */ /* 0x002fd8000f8e00ff */
[----:B------:R2:W-:Y:S01]  /*33a0*/  @P0 ATOMS.AND RZ, [UR6], R0 ;  /* 0x00000000ffff098c */ /* 0x0005e2000a800006 */
[----:B------:R-:W-:Y:S05]  /*33b0*/  BRA `(.L_x_22) ;  /* 0x0000000000147947 */ /* 0x000fea0003800000 */
.L_x_24:
[----:B------:R-:W-:-:S07]  /*33c0*/  MOV R2, 0x33e0 ;  /* 0x000033e000027802 */ /* 0x000fce0000000f00 */
[----:B------:R-:W-:Y:S05]  /*33d0*/  CALL.REL.NOINC `($__internal_0_$__cuda_sm10x_tcgen05_guardrail_trap_col_being_dealloced_not_returned_by_alloc) ;  /* 0x0000000000447944 */ /* 0x000fea0003c00000 */
[----:B------:R-:W-:Y:S05]  /*33e0*/  BRA `(.L_x_22) ;  /* 0x0000000000087947 */ /* 0x000fea0003800000 */
.L_x_23:
[----:B------:R-:W-:-:S07]  /*33f0*/  MOV R2, 0x3410 ;  /* 0x0000341000027802 */ /* 0x000fce0000000f00 */
[----:B------:R-:W-:Y:S05]  /*3400*/  CALL.REL.NOINC `($__internal_2_$__cuda_sm10x_tcgen05_guardrail_trap_unallocated_columns_being_dealloced) ;  /* 0x0000000000507944 */ /* 0x000fea0003c00000 */
.L_x_22:
[----:B------:R-:W-:Y:S01]  /*3410*/  NOP ;  /* 0x0000000000007918 */ /* 0x000fe20000000000 */
[----:B--2---:R-:W-:Y:S05]  /*3420*/  EXIT ;  /* 0x000000000000794d */ /* 0x004fea0003800000 */
.L_x_8:
[----:B------:R-:W1:Y:S02]  /*3430*/  SYNCS.PHASECHK.TRANS64.TRYWAIT P0, [UR12+0xc00], RZ ;  /* 0x000c00ffff0075a7 */ /* 0x000e64000800110c */
[----:B-1----:R-:W-:Y:S05]  /*3440*/  @!P0 BRA `(.L_x_8) ;  /* 0xfffffffc00f88947 */ /* 0x002fea000383ffff */
[----:B------:R-:W-:Y:S05]  /*3450*/  BRA `(.L_x_7) ;  /* 0xffffffd8000c7947 */ /* 0x000fea000383ffff */
.L_x_17:
[----:B------:R-:W2:Y:S02]  /*3460*/  SYNCS.PHASECHK.TRANS64.TRYWAIT P3, [UR12+0x1410], RZ ;  /* 0x001410ffff0075a7 */ /* 0x000ea4000806110c */
[----:B--2---:R-:W-:Y:S05]  /*3470*/  @!P3 BRA `(.L_x_17) ;  /* 0xfffffffc00f8b947 */ /* 0x004fea000383ffff */
[----:B------:R-:W-:Y:S05]  /*3480*/  BRA `(.L_x_25) ;  /* 0xffffffe800547947 */ /* 0x000fea000383ffff */
.L_x_18:
[----:B------:R-:W0:Y:S02]  /*3490*/  SYNCS.PHASECHK.TRANS64.TRYWAIT P3, [UR29], R29 ;  /* 0x0000001dff0075a7 */ /* 0x000e24000806111d */
[----:B0-----:R-:W-:Y:S05]  /*34a0*/  @!P3 BRA `(.L_x_18) ;  /* 0xfffffffc00f8b947 */ /* 0x001fea000383ffff */
[----:B------:R-:W-:Y:S05]  /*34b0*/  BRA `(.L_x_26) ;  /* 0xffffffec00ec7947 */ /* 0x000fea000383ffff */
.L_x_21:
[----:B------:R-:W0:Y:S02]  /*34c0*/  SYNCS.PHASECHK.TRANS64.TRYWAIT P0, [UR29], R0 ;  /* 0x00000000ff0075a7 */ /* 0x000e24000800111d */
[----:B0-----:R-:W-:Y:S05]  /*34d0*/  @!P0 BRA `(.L_x_21) ;  /* 0xfffffffc00f88947 */ /* 0x001fea000383ffff */
[----:B------:R-:W-:Y:S05]  /*34e0*/  BRA `(.L_x_27) ;  /* 0xfffffff000fc7947 */ /* 0x000fea000383ffff */
        .weak           $__internal_0_$__cuda_sm10x_tcgen05_guardrail_trap_col_being_dealloced_not_returned_by_alloc
        .type           $__internal_0_$__cuda_sm10x_tcgen05_guardrail_trap_col_being_dealloced_not_returned_by_alloc,@function
        .size           $__internal_0_$__cuda_sm10x_tcgen05_guardrail_trap_col_being_dealloced_not_returned_by_alloc,($__internal_1_$__cuda_sm10x_tcgen05_guardrail_trap_phase_invalid_during_alloc - $__internal_0_$__cuda_sm10x_tcgen05_guardrail_trap_col_being_dealloced_not_returned_by_alloc)
$__internal_0_$__cuda_sm10x_tcgen05_guardrail_trap_col_being_dealloced_not_returned_by_alloc:
[----:B------:R-:W-:Y:S05]  /*34f0*/  BPT.TRAP 0x1 ;  /* 0x000000040000795c */ /* 0x000fea0000300000 */
[----:B------:R-:W-:-:S04]  /*3500*/  IMAD.MOV.U32 R3, RZ, RZ, 0x0 ;  /* 0x00000000ff037424 */ /* 0x000fc800078e00ff */
[----:B------:R-:W-:Y:S05]  /*3510*/  RET.REL.NODEC R2 `(attn_fwd) ;  /* 0xffffffc802b87950 */ /* 0x000fea0003c3ffff */
        .weak           $__internal_1_$__cuda_sm10x_tcgen05_guardrail_trap_phase_invalid_during_alloc
        .type           $__internal_1_$__cuda_sm10x_tcgen05_guardrail_trap_phase_invalid_during_alloc,@function
        .size           $__internal_1_$__cuda_sm10x_tcgen05_guardrail_trap_phase_invalid_during_alloc,($__internal_2_$__cuda_sm10x_tcgen05_guardrail_trap_unallocated_columns_being_dealloced - $__internal_1_$__cuda_sm10x_tcgen05_guardrail_trap_phase_invalid_during_alloc)
$__internal_1_$__cuda_sm10x_tcgen05_guardrail_trap_phase_invalid_during_alloc:
[----:B------:R-:W-:Y:S05]  /*3520*/  BPT.TRAP 0x1 ;  /* 0x000000040000795c */ /* 0x000fea0000300000 */
[----:B------:R-:W-:-:S04]  /*3530*/  IMAD.MOV.U32 R3, RZ, RZ, 0x0 ;  /* 0x00000000ff037424 */ /* 0x000fc800078e00ff */
[----:B------:R-:W-:Y:S05]  /*3540*/  RET.REL.NODEC R2 `(attn_fwd) ;  /* 0xffffffc802ac7950 */ /* 0x000fea0003c3ffff */
        .weak           $__internal_2_$__cuda_sm10x_tcgen05_guardrail_trap_unallocated_columns_being_dealloced
        .type           $__internal_2_$__cuda_sm10x_tcgen05_guardrail_trap_unallocated_columns_being_dealloced,@function
        .size           $__internal_2_$__cuda_sm10x_tcgen05_guardrail_trap_unallocated_columns_being_dealloced,(.L_x_31 - $__internal_2_$__cuda_sm10x_tcgen05_guardrail_trap_unallocated_columns_being_dealloced)
$__internal_2_$__cuda_sm10x_tcgen05_guardrail_trap_unallocated_columns_being_dealloced:
[----:B------:R-:W-:Y:S05]  /*3550*/  BPT.TRAP 0x1 ;  /* 0x000000040000795c */ /* 0x000fea0000300000 */
[----:B------:R-:W-:-:S04]  /*3560*/  IMAD.MOV.U32 R3, RZ, RZ, 0x0 ;  /* 0x00000000ff037424 */ /* 0x000fc800078e00ff */
[----:B------:R-:W-:Y:S05]  /*3570*/  RET.REL.NODEC R2 `(attn_fwd) ;  /* 0xffffffc802a07950 */ /* 0x000fea0003c3ffff */
.L_x_28:
[----:B------:R-:W-:-:S00]  /*3580*/  BRA `(.L_x_28) ;  /* 0xfffffffc00fc7947 */ /* 0x000fc0000383ffff */
[----:B------:R-:W-:-:S00]  /*3590*/  NOP ;  /* 0x0000000000007918 */ /* 0x000fc00000000000 */
        /* <DEDUP_REMOVED lines=14> */
.L_x_31:


//--------------------- .nv.global.init           --------------------------
	.section	.nv.global.init,"aw",@progbits
.nv.global.init:
	.type		_$_str,@object
	.size		_$_str,(.L_3 - _$_str)
_$_str:
        /*0000*/ 	.byte	0x5f, 0x5f, 0x43, 0x55, 0x44, 0x41, 0x5f, 0x46, 0x54, 0x5a, 0x00
.L_3:


//--------------------- .nv.shared.attn_fwd       --------------------------
	.section	.nv.shared.attn_fwd,"aw",@nobits
	.sectionflags	@""
	.align	16
	.zero		1024


//--------------------- .nv.shared.reserved.0     --------------------------
	.section	.nv.shared.reserved.0,"aw",@nobits
	.align	8
	.weak		__nv_reservedSMEM_offset_0_alias
	.size		__nv_reservedSMEM_offset_0_alias, 0, 64
	.other		__nv_reservedSMEM_offset_0_alias,@"STO_CUDA_RESERVED_SHARED STV_DEFAULT"
__nv_reservedSMEM_offset_0_alias:
	.zero		0
.nv.shared.reserved.0:
	.zero		64
	.weak		__nv_reservedSMEM_allocation_phase
	.type		__nv_reservedSMEM_allocation_phase,@object
	.size		__nv_reservedSMEM_allocation_phase,(.L_0 - __nv_reservedSMEM_allocation_phase)
__nv_reservedSMEM_allocation_phase:
	.zero		1
.L_0:
	.zero		7
	.weak		__nv_reservedSMEM_devtool_atexit_pc
	.type		__nv_reservedSMEM_devtool_atexit_pc,@object
	.size		__nv_reservedSMEM_devtool_atexit_pc,(__nv_reservedSMEM_allocation_mask - __nv_reservedSMEM_devtool_atexit_pc)
__nv_reservedSMEM_devtool_atexit_pc:
	.zero		8
	.weak		__nv_reservedSMEM_allocation_mask
	.type		__nv_reservedSMEM_allocation_mask,@object
	.size		__nv_reservedSMEM_allocation_mask,(.L_2 - __nv_reservedSMEM_allocation_mask)
__nv_reservedSMEM_allocation_mask:
	.zero		4
.L_2:


//--------------------- .nv.constant0.attn_fwd    --------------------------
	.section	.nv.constant0.attn_fwd,"a",@progbits
	.sectionflags	@""
	.align	4
.nv.constant0.attn_fwd:
	.zero		1032


//--------------------- SYMBOLS --------------------------

	.type		.nv.reservedSmem.offset0,@object
	.size		.nv.reservedSmem.offset0,0x4
	.type		.nv.reservedSmem.cap,@object
	.size		.nv.reservedSmem.cap,0x4
